//
// Generated by NVIDIA NVVM Compiler
//
// Compiler Build ID: CL-36424714
// Cuda compilation tools, release 13.0, V13.0.88
// Based on NVVM 20.0.0
//

.version 9.0
.target sm_100
.address_size 64

	// .globl	_ZN17depth_anything_v27kernels19upsampleDepthKernelEPKfPfiiii
.extern .shared .align 16 .b8 _ZN17depth_anything_v27kernels11shared_dataE[];

.visible .entry _ZN17depth_anything_v27kernels19upsampleDepthKernelEPKfPfiiii(
	.param .u64 .ptr .align 1 _ZN17depth_anything_v27kernels19upsampleDepthKernelEPKfPfiiii_param_0,
	.param .u64 .ptr .align 1 _ZN17depth_anything_v27kernels19upsampleDepthKernelEPKfPfiiii_param_1,
	.param .u32 _ZN17depth_anything_v27kernels19upsampleDepthKernelEPKfPfiiii_param_2,
	.param .u32 _ZN17depth_anything_v27kernels19upsampleDepthKernelEPKfPfiiii_param_3,
	.param .u32 _ZN17depth_anything_v27kernels19upsampleDepthKernelEPKfPfiiii_param_4,
	.param .u32 _ZN17depth_anything_v27kernels19upsampleDepthKernelEPKfPfiiii_param_5
)
{
	.reg .pred 	%p<6>;
	.reg .b32 	%r<38>;
	.reg .b32 	%f<38>;
	.reg .b64 	%rd<15>;

	ld.param.u64 	%rd1, [_ZN17depth_anything_v27kernels19upsampleDepthKernelEPKfPfiiii_param_0];
	ld.param.u64 	%rd2, [_ZN17depth_anything_v27kernels19upsampleDepthKernelEPKfPfiiii_param_1];
	ld.param.u32 	%r3, [_ZN17depth_anything_v27kernels19upsampleDepthKernelEPKfPfiiii_param_2];
	ld.param.u32 	%r4, [_ZN17depth_anything_v27kernels19upsampleDepthKernelEPKfPfiiii_param_3];
	ld.param.u32 	%r5, [_ZN17depth_anything_v27kernels19upsampleDepthKernelEPKfPfiiii_param_4];
	ld.param.u32 	%r7, [_ZN17depth_anything_v27kernels19upsampleDepthKernelEPKfPfiiii_param_5];
	mov.u32 	%r8, %ctaid.x;
	mov.u32 	%r9, %ntid.x;
	mov.u32 	%r10, %tid.x;
	mad.lo.s32 	%r1, %r8, %r9, %r10;
	mov.u32 	%r11, %ctaid.y;
	mov.u32 	%r12, %ntid.y;
	mov.u32 	%r13, %tid.y;
	mad.lo.s32 	%r14, %r11, %r12, %r13;
	setp.ge.s32 	%p1, %r1, %r5;
	setp.ge.s32 	%p2, %r14, %r7;
	or.pred  	%p3, %p1, %p2;
	@%p3 bra 	$L__BB0_6;
	setp.lt.s32 	%p4, %r5, 2;
	mov.f32 	%f36, 0f00000000;
	@%p4 bra 	$L__BB0_3;
	add.s32 	%r15, %r3, -1;
	cvt.rn.f32.s32 	%f6, %r15;
	add.s32 	%r16, %r5, -1;
	cvt.rn.f32.u32 	%f7, %r16;
	div.rn.f32 	%f36, %f6, %f7;
$L__BB0_3:
	setp.lt.u32 	%p5, %r7, 2;
	mov.f32 	%f37, 0f00000000;
	@%p5 bra 	$L__BB0_5;
	add.s32 	%r17, %r4, -1;
	cvt.rn.f32.s32 	%f9, %r17;
	add.s32 	%r18, %r7, -1;
	cvt.rn.f32.u32 	%f10, %r18;
	div.rn.f32 	%f37, %f9, %f10;
$L__BB0_5:
	cvta.to.global.u64 	%rd3, %rd1;
	cvt.rn.f32.s32 	%f11, %r1;
	mul.f32 	%f12, %f36, %f11;
	cvt.rn.f32.u32 	%f13, %r14;
	mul.f32 	%f14, %f37, %f13;
	cvt.rmi.f32.f32 	%f15, %f12;
	cvt.rzi.s32.f32 	%r19, %f15;
	cvt.rmi.f32.f32 	%f16, %f14;
	cvt.rzi.s32.f32 	%r20, %f16;
	add.s32 	%r21, %r19, 1;
	add.s32 	%r22, %r3, -1;
	min.s32 	%r23, %r21, %r22;
	add.s32 	%r24, %r20, 1;
	add.s32 	%r25, %r4, -1;
	min.s32 	%r26, %r24, %r25;
	min.s32 	%r27, %r19, %r22;
	max.s32 	%r28, %r27, 0;
	min.s32 	%r29, %r20, %r25;
	max.s32 	%r30, %r29, 0;
	cvt.rn.f32.u32 	%f17, %r28;
	sub.f32 	%f18, %f12, %f17;
	cvt.rn.f32.u32 	%f19, %r30;
	sub.f32 	%f20, %f14, %f19;
	mul.lo.s32 	%r31, %r30, %r3;
	add.s32 	%r32, %r31, %r28;
	mul.wide.s32 	%rd4, %r32, 4;
	add.s64 	%rd5, %rd3, %rd4;
	ld.global.nc.f32 	%f21, [%rd5];
	add.s32 	%r33, %r31, %r23;
	mul.wide.s32 	%rd6, %r33, 4;
	add.s64 	%rd7, %rd3, %rd6;
	ld.global.nc.f32 	%f22, [%rd7];
	mul.lo.s32 	%r34, %r26, %r3;
	add.s32 	%r35, %r34, %r28;
	mul.wide.s32 	%rd8, %r35, 4;
	add.s64 	%rd9, %rd3, %rd8;
	ld.global.nc.f32 	%f23, [%rd9];
	add.s32 	%r36, %r34, %r23;
	mul.wide.s32 	%rd10, %r36, 4;
	add.s64 	%rd11, %rd3, %rd10;
	ld.global.nc.f32 	%f24, [%rd11];
	mov.f32 	%f25, 0f3F800000;
	sub.f32 	%f26, %f25, %f18;
	sub.f32 	%f27, %f25, %f20;
	mul.f32 	%f28, %f26, %f27;
	mul.f32 	%f29, %f18, %f27;
	mul.f32 	%f30, %f22, %f29;
	fma.rn.f32 	%f31, %f21, %f28, %f30;
	mul.f32 	%f32, %f26, %f20;
	fma.rn.f32 	%f33, %f23, %f32, %f31;
	mul.f32 	%f34, %f18, %f20;
	fma.rn.f32 	%f35, %f24, %f34, %f33;
	mad.lo.s32 	%r37, %r5, %r14, %r1;
	cvta.to.global.u64 	%rd12, %rd2;
	mul.wide.s32 	%rd13, %r37, 4;
	add.s64 	%rd14, %rd12, %rd13;
	st.global.f32 	[%rd14], %f35;
$L__BB0_6:
	ret;

}
	// .globl	_ZN17depth_anything_v27kernels20normalizeDepthKernelEPKfPhiff
.visible .entry _ZN17depth_anything_v27kernels20normalizeDepthKernelEPKfPhiff(
	.param .u64 .ptr .align 1 _ZN17depth_anything_v27kernels20normalizeDepthKernelEPKfPhiff_param_0,
	.param .u64 .ptr .align 1 _ZN17depth_anything_v27kernels20normalizeDepthKernelEPKfPhiff_param_1,
	.param .u32 _ZN17depth_anything_v27kernels20normalizeDepthKernelEPKfPhiff_param_2,
	.param .f32 _ZN17depth_anything_v27kernels20normalizeDepthKernelEPKfPhiff_param_3,
	.param .f32 _ZN17depth_anything_v27kernels20normalizeDepthKernelEPKfPhiff_param_4
)
{
	.reg .pred 	%p<3>;
	.reg .b16 	%rs<2>;
	.reg .b32 	%r<7>;
	.reg .b32 	%f<10>;
	.reg .b64 	%rd<11>;

	ld.param.u64 	%rd3, [_ZN17depth_anything_v27kernels20normalizeDepthKernelEPKfPhiff_param_0];
	ld.param.u64 	%rd4, [_ZN17depth_anything_v27kernels20normalizeDepthKernelEPKfPhiff_param_1];
	ld.param.u32 	%r2, [_ZN17depth_anything_v27kernels20normalizeDepthKernelEPKfPhiff_param_2];
	ld.param.f32 	%f2, [_ZN17depth_anything_v27kernels20normalizeDepthKernelEPKfPhiff_param_3];
	ld.param.f32 	%f3, [_ZN17depth_anything_v27kernels20normalizeDepthKernelEPKfPhiff_param_4];
	cvta.to.global.u64 	%rd1, %rd4;
	mov.u32 	%r3, %ctaid.x;
	mov.u32 	%r4, %ntid.x;
	mov.u32 	%r5, %tid.x;
	mad.lo.s32 	%r1, %r3, %r4, %r5;
	setp.ge.s32 	%p1, %r1, %r2;
	@%p1 bra 	$L__BB1_4;
	cvta.to.global.u64 	%rd2, %rd3;
	sub.f32 	%f1, %f3, %f2;
	setp.geu.f32 	%p2, %f1, 0f322BCC77;
	@%p2 bra 	$L__BB1_3;
	cvt.s64.s32 	%rd9, %r1;
	add.s64 	%rd10, %rd1, %rd9;
	mov.b16 	%rs1, 0;
	st.global.u8 	[%rd10], %rs1;
	bra.uni 	$L__BB1_4;
$L__BB1_3:
	cvt.s64.s32 	%rd5, %r1;
	mul.wide.s32 	%rd6, %r1, 4;
	add.s64 	%rd7, %rd2, %rd6;
	ld.global.nc.f32 	%f4, [%rd7];
	sub.f32 	%f5, %f4, %f2;
	div.rn.f32 	%f6, %f5, %f1;
	mul.f32 	%f7, %f6, 0f437F0000;
	min.f32 	%f8, %f7, 0f437F0000;
	max.f32 	%f9, %f8, 0f00000000;
	cvt.rzi.u32.f32 	%r6, %f9;
	add.s64 	%rd8, %rd1, %rd5;
	st.global.u8 	[%rd8], %r6;
$L__BB1_4:
	ret;

}
	// .globl	_ZN17depth_anything_v27kernels21minMaxReductionKernelEPKfPfS3_i
.visible .entry _ZN17depth_anything_v27kernels21minMaxReductionKernelEPKfPfS3_i(
	.param .u64 .ptr .align 1 _ZN17depth_anything_v27kernels21minMaxReductionKernelEPKfPfS3_i_param_0,
	.param .u64 .ptr .align 1 _ZN17depth_anything_v27kernels21minMaxReductionKernelEPKfPfS3_i_param_1,
	.param .u64 .ptr .align 1 _ZN17depth_anything_v27kernels21minMaxReductionKernelEPKfPfS3_i_param_2,
	.param .u32 _ZN17depth_anything_v27kernels21minMaxReductionKernelEPKfPfS3_i_param_3
)
{
	.reg .pred 	%p<8>;
	.reg .b32 	%r<19>;
	.reg .b32 	%f<16>;
	.reg .b64 	%rd<12>;

	ld.param.u64 	%rd1, [_ZN17depth_anything_v27kernels21minMaxReductionKernelEPKfPfS3_i_param_0];
	ld.param.u64 	%rd2, [_ZN17depth_anything_v27kernels21minMaxReductionKernelEPKfPfS3_i_param_1];
	ld.param.u64 	%rd3, [_ZN17depth_anything_v27kernels21minMaxReductionKernelEPKfPfS3_i_param_2];
	ld.param.u32 	%r10, [_ZN17depth_anything_v27kernels21minMaxReductionKernelEPKfPfS3_i_param_3];
	mov.u32 	%r18, %ntid.x;
	mov.u32 	%r2, %tid.x;
	mov.u32 	%r3, %ctaid.x;
	mad.lo.s32 	%r4, %r3, %r18, %r2;
	setp.ge.s32 	%p1, %r4, %r10;
	mov.f32 	%f15, 0fFF800000;
	mov.f32 	%f14, 0f7F800000;
	@%p1 bra 	$L__BB2_2;
	cvta.to.global.u64 	%rd4, %rd1;
	mul.wide.s32 	%rd5, %r4, 4;
	add.s64 	%rd6, %rd4, %rd5;
	ld.global.nc.f32 	%f14, [%rd6];
	mov.f32 	%f15, %f14;
$L__BB2_2:
	shl.b32 	%r11, %r18, 2;
	mov.u32 	%r12, _ZN17depth_anything_v27kernels11shared_dataE;
	add.s32 	%r5, %r12, %r11;
	shl.b32 	%r13, %r2, 2;
	add.s32 	%r6, %r12, %r13;
	st.shared.f32 	[%r6], %f14;
	add.s32 	%r7, %r5, %r13;
	st.shared.f32 	[%r7], %f15;
	bar.sync 	0;
	setp.lt.u32 	%p2, %r18, 2;
	@%p2 bra 	$L__BB2_6;
$L__BB2_3:
	shr.u32 	%r9, %r18, 1;
	setp.ge.u32 	%p3, %r2, %r9;
	add.s32 	%r14, %r9, %r4;
	setp.ge.s32 	%p4, %r14, %r10;
	or.pred  	%p5, %p3, %p4;
	@%p5 bra 	$L__BB2_5;
	ld.shared.f32 	%f6, [%r6];
	shl.b32 	%r15, %r9, 2;
	add.s32 	%r16, %r6, %r15;
	ld.shared.f32 	%f7, [%r16];
	min.f32 	%f8, %f6, %f7;
	st.shared.f32 	[%r6], %f8;
	ld.shared.f32 	%f9, [%r7];
	add.s32 	%r17, %r7, %r15;
	ld.shared.f32 	%f10, [%r17];
	max.f32 	%f11, %f9, %f10;
	st.shared.f32 	[%r7], %f11;
$L__BB2_5:
	bar.sync 	0;
	setp.gt.u32 	%p6, %r18, 3;
	mov.u32 	%r18, %r9;
	@%p6 bra 	$L__BB2_3;
$L__BB2_6:
	setp.ne.s32 	%p7, %r2, 0;
	@%p7 bra 	$L__BB2_8;
	ld.shared.f32 	%f12, [_ZN17depth_anything_v27kernels11shared_dataE];
	cvta.to.global.u64 	%rd7, %rd2;
	mul.wide.u32 	%rd8, %r3, 4;
	add.s64 	%rd9, %rd7, %rd8;
	st.global.f32 	[%rd9], %f12;
	ld.shared.f32 	%f13, [%r5];
	cvta.to.global.u64 	%rd10, %rd3;
	add.s64 	%rd11, %rd10, %rd8;
	st.global.f32 	[%rd11], %f13;
$L__BB2_8:
	ret;

}


// ===== COMPILED SASS (sm_100) =====

	.target	sm_100

	.elftype	@"ET_EXEC"


//--------------------- .note.nv.tkinfo           --------------------------
	.section	.note.nv.tkinfo,"",@"SHT_NOTE"
	.sectionflags	@"SHF_NOTE_NV_TKINFO"
	.tkinfo
        /*0018*/ 	.word	0x00000002
        /*0030*/ 	.string	""
        /*0030*/ 	.string	"ptxas"
        /*0030*/ 	.string	"Cuda compilation tools, release 13.0, V13.0.88"
        /*0030*/ 	.string	"Build cuda_13.0.r13.0/compiler.36424714_0"
        /*0030*/ 	.string	"-arch sm_100 -m 64 "



//--------------------- .note.nv.cuinfo           --------------------------
	.section	.note.nv.cuinfo,"",@"SHT_NOTE"
	.sectionflags	@"SHF_NOTE_NV_CUINFO"
        /*0018*/ 	.short	0x0002
        /*001a*/ 	.short	0x0064
        /*001c*/ 	.short	0x0082
	.zero		2


//--------------------- .nv.info                  --------------------------
	.section	.nv.info,"",@"SHT_CUDA_INFO"
	.align	4


	//----- nvinfo : EIATTR_REGCOUNT
	.align		4
        /*0000*/ 	.byte	0x04, 0x2f
        /*0002*/ 	.short	(.L_1 - .L_0)
	.align		4
.L_0:
        /*0004*/ 	.word	index@(_ZN17depth_anything_v27kernels19upsampleDepthKernelEPKfPfiiii)
        /*0008*/ 	.word	0x00000018


	//----- nvinfo : EIATTR_FRAME_SIZE
	.align		4
.L_1:
        /*000c*/ 	.byte	0x04, 0x11
        /*000e*/ 	.short	(.L_3 - .L_2)
	.align		4
.L_2:
        /*0010*/ 	.word	index@($__internal_1_$__cuda_sm3x_div_rn_noftz_f32_slowpath)
        /*0014*/ 	.word	0x00000000


	//----- nvinfo : EIATTR_FRAME_SIZE
	.align		4
.L_3:
        /*0018*/ 	.byte	0x04, 0x11
        /*001a*/ 	.short	(.L_5 - .L_4)
	.align		4
.L_4:
        /*001c*/ 	.word	index@(_ZN17depth_anything_v27kernels19upsampleDepthKernelEPKfPfiiii)
        /*0020*/ 	.word	0x00000000


	//----- nvinfo : EIATTR_REGCOUNT
	.align		4
.L_5:
        /*0024*/ 	.byte	0x04, 0x2f
        /*0026*/ 	.short	(.L_7 - .L_6)
	.align		4
.L_6:
        /*0028*/ 	.word	index@(_ZN17depth_anything_v27kernels20normalizeDepthKernelEPKfPhiff)
        /*002c*/ 	.word	0x00000010


	//----- nvinfo : EIATTR_FRAME_SIZE
	.align		4
.L_7:
        /*0030*/ 	.byte	0x04, 0x11
        /*0032*/ 	.short	(.L_9 - .L_8)
	.align		4
.L_8:
        /*0034*/ 	.word	index@($__internal_0_$__cuda_sm3x_div_rn_noftz_f32_slowpath)
        /*0038*/ 	.word	0x00000000


	//----- nvinfo : EIATTR_FRAME_SIZE
	.align		4
.L_9:
        /*003c*/ 	.byte	0x04, 0x11
        /*003e*/ 	.short	(.L_11 - .L_10)
	.align		4
.L_10:
        /*0040*/ 	.word	index@(_ZN17depth_anything_v27kernels20normalizeDepthKernelEPKfPhiff)
        /*0044*/ 	.word	0x00000000


	//----- nvinfo : EIATTR_REGCOUNT
	.align		4
.L_11:
        /*0048*/ 	.byte	0x04, 0x2f
        /*004a*/ 	.short	(.L_13 - .L_12)
	.align		4
.L_12:
        /*004c*/ 	.word	index@(_ZN17depth_anything_v27kernels21minMaxReductionKernelEPKfPfS3_i)
        /*0050*/ 	.word	0x00000010


	//----- nvinfo : EIATTR_FRAME_SIZE
	.align		4
.L_13:
        /*0054*/ 	.byte	0x04, 0x11
        /*0056*/ 	.short	(.L_15 - .L_14)
	.align		4
.L_14:
        /*0058*/ 	.word	index@(_ZN17depth_anything_v27kernels21minMaxReductionKernelEPKfPfS3_i)
        /*005c*/ 	.word	0x00000000


	//----- nvinfo : EIATTR_MIN_STACK_SIZE
	.align		4
.L_15:
        /*0060*/ 	.byte	0x04, 0x12
        /*0062*/ 	.short	(.L_17 - .L_16)
	.align		4
.L_16:
        /*0064*/ 	.word	index@(_ZN17depth_anything_v27kernels21minMaxReductionKernelEPKfPfS3_i)
        /*0068*/ 	.word	0x00000000


	//----- nvinfo : EIATTR_MIN_STACK_SIZE
	.align		4
.L_17:
        /*006c*/ 	.byte	0x04, 0x12
        /*006e*/ 	.short	(.L_19 - .L_18)
	.align		4
.L_18:
        /*0070*/ 	.word	index@(_ZN17depth_anything_v27kernels20normalizeDepthKernelEPKfPhiff)
        /*0074*/ 	.word	0x00000000


	//----- nvinfo : EIATTR_MIN_STACK_SIZE
	.align		4
.L_19:
        /*0078*/ 	.byte	0x04, 0x12
        /*007a*/ 	.short	(.L_21 - .L_20)
	.align		4
.L_20:
        /*007c*/ 	.word	index@(_ZN17depth_anything_v27kernels19upsampleDepthKernelEPKfPfiiii)
        /*0080*/ 	.word	0x00000000
.L_21:


//--------------------- .nv.compat                --------------------------
	.section	.nv.compat,"",@"SHT_CUDA_COMPAT_INFO"
	.align	4
        /*0000*/ 	.byte	0x02, 0x09, 0x00, 0x00, 0x02, 0x02, 0x01, 0x00, 0x02, 0x05, 0x05, 0x00, 0x03, 0x07, 0x01, 0x01
        /*0010*/ 	.byte	0x02, 0x03, 0x00, 0x00, 0x02, 0x06, 0x01, 0x00, 0x04, 0x0b, 0x08, 0x00, 0x01, 0x00, 0x00, 0x00
        /*0020*/ 	.byte	0x00, 0x00, 0x00, 0x00


//--------------------- .nv.info._ZN17depth_anything_v27kernels21minMaxReductionKernelEPKfPfS3_i --------------------------
	.section	.nv.info._ZN17depth_anything_v27kernels21minMaxReductionKernelEPKfPfS3_i,"",@"SHT_CUDA_INFO"
	.sectionflags	@""
	.align	4


	//----- nvinfo : EIATTR_CUDA_API_VERSION
	.align		4
        /*0000*/ 	.byte	0x04, 0x37
        /*0002*/ 	.short	(.L_23 - .L_22)
.L_22:
        /*0004*/ 	.word	0x00000082


	//----- nvinfo : EIATTR_KPARAM_INFO
	.align		4
.L_23:
        /*0008*/ 	.byte	0x04, 0x17
        /*000a*/ 	.short	(.L_25 - .L_24)
.L_24:
        /*000c*/ 	.word	0x00000000
        /*0010*/ 	.short	0x0003
        /*0012*/ 	.short	0x0018
        /*0014*/ 	.byte	0x00, 0xf0, 0x11, 0x00


	//----- nvinfo : EIATTR_KPARAM_INFO
	.align		4
.L_25:
        /*0018*/ 	.byte	0x04, 0x17
        /*001a*/ 	.short	(.L_27 - .L_26)
.L_26:
        /*001c*/ 	.word	0x00000000
        /*0020*/ 	.short	0x0002
        /*0022*/ 	.short	0x0010
        /*0024*/ 	.byte	0x00, 0xf5, 0x21, 0x00


	//----- nvinfo : EIATTR_KPARAM_INFO
	.align		4
.L_27:
        /*0028*/ 	.byte	0x04, 0x17
        /*002a*/ 	.short	(.L_29 - .L_28)
.L_28:
        /*002c*/ 	.word	0x00000000
        /*0030*/ 	.short	0x0001
        /*0032*/ 	.short	0x0008
        /*0034*/ 	.byte	0x00, 0xf5, 0x21, 0x00


	//----- nvinfo : EIATTR_KPARAM_INFO
	.align		4
.L_29:
        /*0038*/ 	.byte	0x04, 0x17
        /*003a*/ 	.short	(.L_31 - .L_30)
.L_30:
        /*003c*/ 	.word	0x00000000
        /*0040*/ 	.short	0x0000
        /*0042*/ 	.short	0x0000
        /*0044*/ 	.byte	0x00, 0xf5, 0x21, 0x00


	//----- nvinfo : EIATTR_SPARSE_MMA_MASK
	.align		4
.L_31:
        /*0048*/ 	.byte	0x03, 0x50
        /*004a*/ 	.short	0x0000


	//----- nvinfo : EIATTR_MAXREG_COUNT
	.align		4
        /*004c*/ 	.byte	0x03, 0x1b
        /*004e*/ 	.short	0x00ff


	//----- nvinfo : EIATTR_NUM_BARRIERS
	.align		4
        /*0050*/ 	.byte	0x02, 0x4c
        /*0052*/ 	.byte	0x01
	.zero		1


	//----- nvinfo : EIATTR_MERCURY_ISA_VERSION
	.align		4
        /*0054*/ 	.byte	0x03, 0x5f
        /*0056*/ 	.short	0x0101


	//----- nvinfo : EIATTR_VRC_CTA_INIT_COUNT
	.align		4
        /*0058*/ 	.byte	0x02, 0x4a
	.zero		1
	.zero		1


	//----- nvinfo : EIATTR_EXIT_INSTR_OFFSETS
	.align		4
        /*005c*/ 	.byte	0x04, 0x1c
        /*005e*/ 	.short	(.L_33 - .L_32)


	//   ....[0]....
.L_32:
        /*0060*/ 	.word	0x00000310


	//   ....[1]....
        /*0064*/ 	.word	0x000003d0


	//----- nvinfo : EIATTR_CRS_STACK_SIZE
	.align		4
.L_33:
        /*0068*/ 	.byte	0x04, 0x1e
        /*006a*/ 	.short	(.L_35 - .L_34)
.L_34:
        /*006c*/ 	.word	0x00000000


	//----- nvinfo : EIATTR_CBANK_PARAM_SIZE
	.align		4
.L_35:
        /*0070*/ 	.byte	0x03, 0x19
        /*0072*/ 	.short	0x001c


	//----- nvinfo : EIATTR_PARAM_CBANK
	.align		4
        /*0074*/ 	.byte	0x04, 0x0a
        /*0076*/ 	.short	(.L_37 - .L_36)
	.align		4
.L_36:
        /*0078*/ 	.word	index@(.nv.constant0._ZN17depth_anything_v27kernels21minMaxReductionKernelEPKfPfS3_i)
        /*007c*/ 	.short	0x0380
        /*007e*/ 	.short	0x001c


	//----- nvinfo : EIATTR_SW_WAR
	.align		4
.L_37:
        /*0080*/ 	.byte	0x04, 0x36
        /*0082*/ 	.short	(.L_39 - .L_38)
.L_38:
        /*0084*/ 	.word	0x00000008
.L_39:


//--------------------- .nv.info._ZN17depth_anything_v27kernels20normalizeDepthKernelEPKfPhiff --------------------------
	.section	.nv.info._ZN17depth_anything_v27kernels20normalizeDepthKernelEPKfPhiff,"",@"SHT_CUDA_INFO"
	.sectionflags	@""
	.align	4


	//----- nvinfo : EIATTR_CUDA_API_VERSION
	.align		4
        /*0000*/ 	.byte	0x04, 0x37
        /*0002*/ 	.short	(.L_41 - .L_40)
.L_40:
        /*0004*/ 	.word	0x00000082


	//----- nvinfo : EIATTR_KPARAM_INFO
	.align		4
.L_41:
        /*0008*/ 	.byte	0x04, 0x17
        /*000a*/ 	.short	(.L_43 - .L_42)
.L_42:
        /*000c*/ 	.word	0x00000000
        /*0010*/ 	.short	0x0004
        /*0012*/ 	.short	0x0018
        /*0014*/ 	.byte	0x00, 0xf0, 0x11, 0x00


	//----- nvinfo : EIATTR_KPARAM_INFO
	.align		4
.L_43:
        /*0018*/ 	.byte	0x04, 0x17
        /*001a*/ 	.short	(.L_45 - .L_44)
.L_44:
        /*001c*/ 	.word	0x00000000
        /*0020*/ 	.short	0x0003
        /*0022*/ 	.short	0x0014
        /*0024*/ 	.byte	0x00, 0xf0, 0x11, 0x00


	//----- nvinfo : EIATTR_KPARAM_INFO
	.align		4
.L_45:
        /*0028*/ 	.byte	0x04, 0x17
        /*002a*/ 	.short	(.L_47 - .L_46)
.L_46:
        /*002c*/ 	.word	0x00000000
        /*0030*/ 	.short	0x0002
        /*0032*/ 	.short	0x0010
        /*0034*/ 	.byte	0x00, 0xf0, 0x11, 0x00


	//----- nvinfo : EIATTR_KPARAM_INFO
	.align		4
.L_47:
        /*0038*/ 	.byte	0x04, 0x17
        /*003a*/ 	.short	(.L_49 - .L_48)
.L_48:
        /*003c*/ 	.word	0x00000000
        /*0040*/ 	.short	0x0001
        /*0042*/ 	.short	0x0008
        /*0044*/ 	.byte	0x00, 0xf5, 0x21, 0x00


	//----- nvinfo : EIATTR_KPARAM_INFO
	.align		4
.L_49:
        /*0048*/ 	.byte	0x04, 0x17
        /*004a*/ 	.short	(.L_51 - .L_50)
.L_50:
        /*004c*/ 	.word	0x00000000
        /*0050*/ 	.short	0x0000
        /*0052*/ 	.short	0x0000
        /*0054*/ 	.byte	0x00, 0xf5, 0x21, 0x00


	//----- nvinfo : EIATTR_SPARSE_MMA_MASK
	.align		4
.L_51:
        /*0058*/ 	.byte	0x03, 0x50
        /*005a*/ 	.short	0x0000


	//----- nvinfo : EIATTR_MAXREG_COUNT
	.align		4
        /*005c*/ 	.byte	0x03, 0x1b
        /*005e*/ 	.short	0x00ff


	//----- nvinfo : EIATTR_MERCURY_ISA_VERSION
	.align		4
        /*0060*/ 	.byte	0x03, 0x5f
        /*0062*/ 	.short	0x0101


	//----- nvinfo : EIATTR_VRC_CTA_INIT_COUNT
	.align		4
        /*0064*/ 	.byte	0x02, 0x4a
	.zero		1
	.zero		1


	//----- nvinfo : EIATTR_EXIT_INSTR_OFFSETS
	.align		4
        /*0068*/ 	.byte	0x04, 0x1c
        /*006a*/ 	.short	(.L_53 - .L_52)


	//   ....[0]....
.L_52:
        /*006c*/ 	.word	0x00000070


	//   ....[1]....
        /*0070*/ 	.word	0x00000110


	//   ....[2]....
        /*0074*/ 	.word	0x000002b0


	//----- nvinfo : EIATTR_CRS_STACK_SIZE
	.align		4
.L_53:
        /*0078*/ 	.byte	0x04, 0x1e
        /*007a*/ 	.short	(.L_55 - .L_54)
.L_54:
        /*007c*/ 	.word	0x00000000


	//----- nvinfo : EIATTR_CBANK_PARAM_SIZE
	.align		4
.L_55:
        /*0080*/ 	.byte	0x03, 0x19
        /*0082*/ 	.short	0x001c


	//----- nvinfo : EIATTR_PARAM_CBANK
	.align		4
        /*0084*/ 	.byte	0x04, 0x0a
        /*0086*/ 	.short	(.L_57 - .L_56)
	.align		4
.L_56:
        /*0088*/ 	.word	index@(.nv.constant0._ZN17depth_anything_v27kernels20normalizeDepthKernelEPKfPhiff)
        /*008c*/ 	.short	0x0380
        /*008e*/ 	.short	0x001c


	//----- nvinfo : EIATTR_SW_WAR
	.align		4
.L_57:
        /*0090*/ 	.byte	0x04, 0x36
        /*0092*/ 	.short	(.L_59 - .L_58)
.L_58:
        /*0094*/ 	.word	0x00000008
.L_59:


//--------------------- .nv.info._ZN17depth_anything_v27kernels19upsampleDepthKernelEPKfPfiiii --------------------------
	.section	.nv.info._ZN17depth_anything_v27kernels19upsampleDepthKernelEPKfPfiiii,"",@"SHT_CUDA_INFO"
	.sectionflags	@""
	.align	4


	//----- nvinfo : EIATTR_CUDA_API_VERSION
	.align		4
        /*0000*/ 	.byte	0x04, 0x37
        /*0002*/ 	.short	(.L_61 - .L_60)
.L_60:
        /*0004*/ 	.word	0x00000082


	//----- nvinfo : EIATTR_KPARAM_INFO
	.align		4
.L_61:
        /*0008*/ 	.byte	0x04, 0x17
        /*000a*/ 	.short	(.L_63 - .L_62)
.L_62:
        /*000c*/ 	.word	0x00000000
        /*0010*/ 	.short	0x0005
        /*0012*/ 	.short	0x001c
        /*0014*/ 	.byte	0x00, 0xf0, 0x11, 0x00


	//----- nvinfo : EIATTR_KPARAM_INFO
	.align		4
.L_63:
        /*0018*/ 	.byte	0x04, 0x17
        /*001a*/ 	.short	(.L_65 - .L_64)
.L_64:
        /*001c*/ 	.word	0x00000000
        /*0020*/ 	.short	0x0004
        /*0022*/ 	.short	0x0018
        /*0024*/ 	.byte	0x00, 0xf0, 0x11, 0x00


	//----- nvinfo : EIATTR_KPARAM_INFO
	.align		4
.L_65:
        /*0028*/ 	.byte	0x04, 0x17
        /*002a*/ 	.short	(.L_67 - .L_66)
.L_66:
        /*002c*/ 	.word	0x00000000
        /*0030*/ 	.short	0x0003
        /*0032*/ 	.short	0x0014
        /*0034*/ 	.byte	0x00, 0xf0, 0x11, 0x00


	//----- nvinfo : EIATTR_KPARAM_INFO
	.align		4
.L_67:
        /*0038*/ 	.byte	0x04, 0x17
        /*003a*/ 	.short	(.L_69 - .L_68)
.L_68:
        /*003c*/ 	.word	0x00000000
        /*0040*/ 	.short	0x0002
        /*0042*/ 	.short	0x0010
        /*0044*/ 	.byte	0x00, 0xf0, 0x11, 0x00


	//----- nvinfo : EIATTR_KPARAM_INFO
	.align		4
.L_69:
        /*0048*/ 	.byte	0x04, 0x17
        /*004a*/ 	.short	(.L_71 - .L_70)
.L_70:
        /*004c*/ 	.word	0x00000000
        /*0050*/ 	.short	0x0001
        /*0052*/ 	.short	0x0008
        /*0054*/ 	.byte	0x00, 0xf5, 0x21, 0x00


	//----- nvinfo : EIATTR_KPARAM_INFO
	.align		4
.L_71:
        /*0058*/ 	.byte	0x04, 0x17
        /*005a*/ 	.short	(.L_73 - .L_72)
.L_72:
        /*005c*/ 	.word	0x00000000
        /*0060*/ 	.short	0x0000
        /*0062*/ 	.short	0x0000
        /*0064*/ 	.byte	0x00, 0xf5, 0x21, 0x00


	//----- nvinfo : EIATTR_SPARSE_MMA_MASK
	.align		4
.L_73:
        /*0068*/ 	.byte	0x03, 0x50
        /*006a*/ 	.short	0x0000


	//----- nvinfo : EIATTR_MAXREG_COUNT
	.align		4
        /*006c*/ 	.byte	0x03, 0x1b
        /*006e*/ 	.short	0x00ff


	//----- nvinfo : EIATTR_MERCURY_ISA_VERSION
	.align		4
        /*0070*/ 	.byte	0x03, 0x5f
        /*0072*/ 	.short	0x0101


	//----- nvinfo : EIATTR_VRC_CTA_INIT_COUNT
	.align		4
        /*0074*/ 	.byte	0x02, 0x4a
	.zero		1
	.zero		1


	//----- nvinfo : EIATTR_EXIT_INSTR_OFFSETS
	.align		4
        /*0078*/ 	.byte	0x04, 0x1c
        /*007a*/ 	.short	(.L_75 - .L_74)


	//   ....[0]....
.L_74:
        /*007c*/ 	.word	0x000000c0


	//   ....[1]....
        /*0080*/ 	.word	0x00000630


	//----- nvinfo : EIATTR_CRS_STACK_SIZE
	.align		4
.L_75:
        /*0084*/ 	.byte	0x04, 0x1e
        /*0086*/ 	.short	(.L_77 - .L_76)
.L_76:
        /*0088*/ 	.word	0x00000000


	//----- nvinfo : EIATTR_CBANK_PARAM_SIZE
	.align		4
.L_77:
        /*008c*/ 	.byte	0x03, 0x19
        /*008e*/ 	.short	0x0020


	//----- nvinfo : EIATTR_PARAM_CBANK
	.align		4
        /*0090*/ 	.byte	0x04, 0x0a
        /*0092*/ 	.short	(.L_79 - .L_78)
	.align		4
.L_78:
        /*0094*/ 	.word	index@(.nv.constant0._ZN17depth_anything_v27kernels19upsampleDepthKernelEPKfPfiiii)
        /*0098*/ 	.short	0x0380
        /*009a*/ 	.short	0x0020


	//----- nvinfo : EIATTR_SW_WAR
	.align		4
.L_79:
        /*009c*/ 	.byte	0x04, 0x36
        /*009e*/ 	.short	(.L_81 - .L_80)
.L_80:
        /*00a0*/ 	.word	0x00000008
.L_81:


//--------------------- .nv.callgraph             --------------------------
	.section	.nv.callgraph,"",@"SHT_CUDA_CALLGRAPH"
	.align	4
	.sectionentsize	8
	.align		4
        /*0000*/ 	.word	0x00000000
	.align		4
        /*0004*/ 	.word	0xffffffff
	.align		4
        /*0008*/ 	.word	0x00000000
	.align		4
        /*000c*/ 	.word	0xfffffffe
	.align		4
        /*0010*/ 	.word	0x00000000
	.align		4
        /*0014*/ 	.word	0xfffffffd
	.align		4
        /*0018*/ 	.word	0x00000000
	.align		4
        /*001c*/ 	.word	0xfffffffc


//--------------------- .text._ZN17depth_anything_v27kernels21minMaxReductionKernelEPKfPfS3_i --------------------------
	.section	.text._ZN17depth_anything_v27kernels21minMaxReductionKernelEPKfPfS3_i,"ax",@progbits
	.align	128
        .global         _ZN17depth_anything_v27kernels21minMaxReductionKernelEPKfPfS3_i
        .type           _ZN17depth_anything_v27kernels21minMaxReductionKernelEPKfPfS3_i,@function
        .size           _ZN17depth_anything_v27kernels21minMaxReductionKernelEPKfPfS3_i,(.L_x_33 - _ZN17depth_anything_v27kernels21minMaxReductionKernelEPKfPfS3_i)
        .other          _ZN17depth_anything_v27kernels21minMaxReductionKernelEPKfPfS3_i,@"STO_CUDA_ENTRY STV_DEFAULT"
_ZN17depth_anything_v27kernels21minMaxReductionKernelEPKfPfS3_i:
.text._ZN17depth_anything_v27kernels21minMaxReductionKernelEPKfPfS3_i:
[----:B------:R-:W-:Y:S01]  /*0000*/  LDC R1, c[0x0][0x37c] ;  /* 0x0000df00ff017b82 */ /* 0x000fe20000000800 */
[----:B------:R-:W0:Y:S01]  /*0010*/  S2R R10, SR_TID.X ;  /* 0x00000000000a7919 */ /* 0x000e220000002100 */
[----:B------:R-:W0:Y:S01]  /*0020*/  LDCU UR4, c[0x0][0x360] ;  /* 0x00006c00ff0477ac */ /* 0x000e220008000800 */
[----:B------:R-:W-:Y:S01]  /*0030*/  IMAD.MOV.U32 R7, RZ, RZ, 0x7f800000 ;  /* 0x7f800000ff077424 */ /* 0x000fe200078e00ff */
[----:B------:R-:W0:Y:S01]  /*0040*/  S2R R0, SR_CTAID.X ;  /* 0x0000000000007919 */ /* 0x000e220000002500 */
[----:B------:R-:W1:Y:S01]  /*0050*/  LDCU UR5, c[0x0][0x398] ;  /* 0x00007300ff0577ac */ /* 0x000e620008000800 */
[----:B------:R-:W2:Y:S01]  /*0060*/  LDCU.64 UR6, c[0x0][0x358] ;  /* 0x00006b00ff0677ac */ /* 0x000ea20008000a00 */
[----:B0-----:R-:W-:-:S05]  /*0070*/  IMAD R5, R0, UR4, R10 ;  /* 0x0000000400057c24 */ /* 0x001fca000f8e020a */
[----:B-1----:R-:W-:-:S13]  /*0080*/  ISETP.GE.AND P0, PT, R5, UR5, PT ;  /* 0x0000000505007c0c */ /* 0x002fda000bf06270 */
[----:B------:R-:W0:Y:S02]  /*0090*/  @!P0 LDC.64 R2, c[0x0][0x380] ;  /* 0x0000e000ff028b82 */ /* 0x000e240000000a00 */
[----:B0-----:R-:W-:-:S05]  /*00a0*/  @!P0 IMAD.WIDE R2, R5, 0x4, R2 ;  /* 0x0000000405028825 */ /* 0x001fca00078e0202 */
[----:B--2---:R-:W2:Y:S01]  /*00b0*/  @!P0 LDG.E.CONSTANT R7, desc[UR6][R2.64] ;  /* 0x0000000602078981 */ /* 0x004ea2000c1e9900 */
[----:B------:R-:W-:Y:S02]  /*00c0*/  MOV R4, 0x400 ;  /* 0x0000040000047802 */ /* 0x000fe40000000f00 */
[----:B------:R-:W-:Y:S01]  /*00d0*/  MOV R6, 0xff800000 ;  /* 0xff80000000067802 */ /* 0x000fe20000000f00 */
[----:B------:R-:W0:Y:S02]  /*00e0*/  S2R R9, SR_CgaCtaId ;  /* 0x0000000000097919 */ /* 0x000e240000008800 */
[----:B0-----:R-:W-:Y:S01]  /*00f0*/  LEA R9, R9, R4, 0x18 ;  /* 0x0000000409097211 */ /* 0x001fe200078ec0ff */
[----:B------:R-:W-:-:S04]  /*0100*/  IMAD.U32 R4, RZ, RZ, UR4 ;  /* 0x00000004ff047e24 */ /* 0x000fc8000f8e00ff */
[--C-:B------:R-:W-:Y:S02]  /*0110*/  IMAD R11, R4, 0x4, R9.reuse ;  /* 0x00000004040b7824 */ /* 0x100fe400078e0209 */
[C---:B------:R-:W-:Y:S02]  /*0120*/  IMAD R8, R10.reuse, 0x4, R9 ;  /* 0x000000040a087824 */ /* 0x040fe400078e0209 */
[----:B------:R-:W-:Y:S01]  /*0130*/  IMAD R13, R10, 0x4, R11 ;  /* 0x000000040a0d7824 */ /* 0x000fe200078e020b */
[----:B--2---:R-:W-:Y:S02]  /*0140*/  @!P0 MOV R6, R7 ;  /* 0x0000000700068202 */ /* 0x004fe40000000f00 */
[----:B------:R0:W-:Y:S01]  /*0150*/  STS [R8], R7 ;  /* 0x0000000708007388 */ /* 0x0001e20000000800 */
[----:B------:R-:W-:-:S03]  /*0160*/  ISETP.GE.U32.AND P0, PT, R4, 0x2, PT ;  /* 0x000000020400780c */ /* 0x000fc60003f06070 */
[----:B------:R0:W-:Y:S01]  /*0170*/  STS [R13], R6 ;  /* 0x000000060d007388 */ /* 0x0001e20000000800 */
[----:B------:R-:W-:Y:S09]  /*0180*/  BAR.SYNC.DEFER_BLOCKING 0x0 ;  /* 0x0000000000007b1d */ /* 0x000ff20000010000 */
[----:B0-----:R-:W-:Y:S05]  /*0190*/  @!P0 BRA `(.L_x_0) ;  /* 0x0000000000588947 */ /* 0x001fea0003800000 */
[----:B------:R-:W0:Y:S02]  /*01a0*/  LDCU UR4, c[0x0][0x398] ;  /* 0x00007300ff0477ac */ /* 0x000e240008000800 */
.L_x_3:
[----:B------:R-:W-:Y:S01]  /*01b0*/  SHF.R.U32.HI R12, RZ, 0x1, R4 ;  /* 0x00000001ff0c7819 */ /* 0x000fe20000011604 */
[----:B------:R-:W-:Y:S04]  /*01c0*/  BSSY.RECONVERGENT B0, `(.L_x_1) ;  /* 0x000000f000007945 */ /* 0x000fe80003800200 */
[----:B0-----:R-:W-:-:S05]  /*01d0*/  IMAD.IADD R2, R5, 0x1, R12 ;  /* 0x0000000105027824 */ /* 0x001fca00078e020c */
[----:B0-----:R-:W-:-:S04]  /*01e0*/  ISETP.GE.AND P0, PT, R2, UR4, PT ;  /* 0x0000000402007c0c */ /* 0x001fc8000bf06270 */
[----:B------:R-:W-:-:S13]  /*01f0*/  ISETP.GE.U32.OR P0, PT, R10, R12, P0 ;  /* 0x0000000c0a00720c */ /* 0x000fda0000706470 */
[----:B------:R-:W-:Y:S05]  /*0200*/  @P0 BRA `(.L_x_2) ;  /* 0x0000000000280947 */ /* 0x000fea0003800000 */
[C---:B------:R-:W-:Y:S01]  /*0210*/  IMAD R3, R12.reuse, 0x4, R8 ;  /* 0x000000040c037824 */ /* 0x040fe200078e0208 */
[----:B------:R-:W-:Y:S01]  /*0220*/  LDS R2, [R8] ;  /* 0x0000000008027984 */ /* 0x000fe20000000800 */
[----:B------:R-:W-:-:S04]  /*0230*/  LEA R6, R12, R13, 0x2 ;  /* 0x0000000d0c067211 */ /* 0x000fc800078e10ff */
[----:B------:R-:W0:Y:S02]  /*0240*/  LDS R3, [R3] ;  /* 0x0000000003037984 */ /* 0x000e240000000800 */
[----:B0-----:R-:W-:-:S05]  /*0250*/  FMNMX R7, R2, R3, PT ;  /* 0x0000000302077209 */ /* 0x001fca0003800000 */
[----:B------:R-:W-:Y:S04]  /*0260*/  STS [R8], R7 ;  /* 0x0000000708007388 */ /* 0x000fe80000000800 */
[----:B------:R-:W-:Y:S04]  /*0270*/  LDS R9, [R6] ;  /* 0x0000000006097984 */ /* 0x000fe80000000800 */
[----:B------:R-:W0:Y:S02]  /*0280*/  LDS R2, [R13] ;  /* 0x000000000d027984 */ /* 0x000e240000000800 */
[----:B0-----:R-:W-:-:S05]  /*0290*/  FMNMX R2, R2, R9, !PT ;  /* 0x0000000902027209 */ /* 0x001fca0007800000 */
[----:B------:R0:W-:Y:S02]  /*02a0*/  STS [R13], R2 ;  /* 0x000000020d007388 */ /* 0x0001e40000000800 */
.L_x_2:
[----:B------:R-:W-:Y:S05]  /*02b0*/  BSYNC.RECONVERGENT B0 ;  /* 0x0000000000007941 */ /* 0x000fea0003800200 */
.L_x_1:
[----:B------:R-:W-:Y:S01]  /*02c0*/  BAR.SYNC.DEFER_BLOCKING 0x0 ;  /* 0x0000000000007b1d */ /* 0x000fe20000010000 */
[----:B------:R-:W-:Y:S01]  /*02d0*/  ISETP.GT.U32.AND P0, PT, R4, 0x3, PT ;  /* 0x000000030400780c */ /* 0x000fe20003f04070 */
[----:B------:R-:W-:-:S12]  /*02e0*/  IMAD.MOV.U32 R4, RZ, RZ, R12 ;  /* 0x000000ffff047224 */ /* 0x000fd800078e000c */
[----:B------:R-:W-:Y:S05]  /*02f0*/  @P0 BRA `(.L_x_3) ;  /* 0xfffffffc00ac0947 */ /* 0x000fea000383ffff */
.L_x_0:
[----:B------:R-:W-:-:S13]  /*0300*/  ISETP.NE.AND P0, PT, R10, RZ, PT ;  /* 0x000000ff0a00720c */ /* 0x000fda0003f05270 */
[----:B------:R-:W-:Y:S05]  /*0310*/  @P0 EXIT ;  /* 0x000000000000094d */ /* 0x000fea0003800000 */
[----:B------:R-:W1:Y:S01]  /*0320*/  S2UR UR5, SR_CgaCtaId ;  /* 0x00000000000579c3 */ /* 0x000e620000008800 */
[----:B------:R-:W-:Y:S01]  /*0330*/  UMOV UR4, 0x400 ;  /* 0x0000040000047882 */ /* 0x000fe20000000000 */
[----:B------:R-:W-:Y:S06]  /*0340*/  LDS R9, [R11] ;  /* 0x000000000b097984 */ /* 0x000fec0000000800 */
[----:B0-----:R-:W0:Y:S08]  /*0350*/  LDC.64 R2, c[0x0][0x388] ;  /* 0x0000e200ff027b82 */ /* 0x001e300000000a00 */
[----:B------:R-:W2:Y:S01]  /*0360*/  LDC.64 R4, c[0x0][0x390] ;  /* 0x0000e400ff047b82 */ /* 0x000ea20000000a00 */
[----:B-1----:R-:W-:Y:S01]  /*0370*/  ULEA UR4, UR5, UR4, 0x18 ;  /* 0x0000000405047291 */ /* 0x002fe2000f8ec0ff */
[----:B0-----:R-:W-:-:S08]  /*0380*/  IMAD.WIDE.U32 R2, R0, 0x4, R2 ;  /* 0x0000000400027825 */ /* 0x001fd000078e0002 */
[----:B------:R-:W0:Y:S01]  /*0390*/  LDS R7, [UR4] ;  /* 0x00000004ff077984 */ /* 0x000e220008000800 */
[----:B--2---:R-:W-:-:S03]  /*03a0*/  IMAD.WIDE.U32 R4, R0, 0x4, R4 ;  /* 0x0000000400047825 */ /* 0x004fc600078e0004 */
[----:B0-----:R-:W-:Y:S04]  /*03b0*/  STG.E desc[UR6][R2.64], R7 ;  /* 0x0000000702007986 */ /* 0x001fe8000c101906 */
[----:B------:R-:W-:Y:S01]  /*03c0*/  STG.E desc[UR6][R4.64], R9 ;  /* 0x0000000904007986 */ /* 0x000fe2000c101906 */
[----:B------:R-:W-:Y:S05]  /*03d0*/  EXIT ;  /* 0x000000000000794d */ /* 0x000fea0003800000 */
.L_x_4:
[----:B------:R-:W-:-:S00]  /*03e0*/  BRA `(.L_x_4) ;  /* 0xfffffffc00fc7947 */ /* 0x000fc0000383ffff */
[----:B------:R-:W-:-:S00]  /*03f0*/  NOP ;  /* 0x0000000000007918 */ /* 0x000fc00000000000 */
        /* <DEDUP_REMOVED lines=8> */
.L_x_33:


//--------------------- .text._ZN17depth_anything_v27kernels20normalizeDepthKernelEPKfPhiff --------------------------
	.section	.text._ZN17depth_anything_v27kernels20normalizeDepthKernelEPKfPhiff,"ax",@progbits
	.align	128
        .global         _ZN17depth_anything_v27kernels20normalizeDepthKernelEPKfPhiff
        .type           _ZN17depth_anything_v27kernels20normalizeDepthKernelEPKfPhiff,@function
        .size           _ZN17depth_anything_v27kernels20normalizeDepthKernelEPKfPhiff,(.L_x_31 - _ZN17depth_anything_v27kernels20normalizeDepthKernelEPKfPhiff)
        .other          _ZN17depth_anything_v27kernels20normalizeDepthKernelEPKfPhiff,@"STO_CUDA_ENTRY STV_DEFAULT"
_ZN17depth_anything_v27kernels20normalizeDepthKernelEPKfPhiff:
.text._ZN17depth_anything_v27kernels20normalizeDepthKernelEPKfPhiff:
[----:B------:R-:W-:Y:S01]  /*0000*/  LDC R1, c[0x0][0x37c] ;  /* 0x0000df00ff017b82 */ /* 0x000fe20000000800 */
[----:B------:R-:W0:Y:S07]  /*0010*/  S2R R3, SR_TID.X ;  /* 0x0000000000037919 */ /* 0x000e2e0000002100 */
[----:B------:R-:W0:Y:S01]  /*0020*/  S2UR UR4, SR_CTAID.X ;  /* 0x00000000000479c3 */ /* 0x000e220000002500 */
[----:B------:R-:W1:Y:S07]  /*0030*/  LDCU UR5, c[0x0][0x390] ;  /* 0x00007200ff0577ac */ /* 0x000e6e0008000800 */
[----:B------:R-:W0:Y:S02]  /*0040*/  LDC R2, c[0x0][0x360] ;  /* 0x0000d800ff027b82 */ /* 0x000e240000000800 */
[----:B0-----:R-:W-:-:S05]  /*0050*/  IMAD R2, R2, UR4, R3 ;  /* 0x0000000402027c24 */ /* 0x001fca000f8e0203 */
[----:B-1----:R-:W-:-:S13]  /*0060*/  ISETP.GE.AND P0, PT, R2, UR5, PT ;  /* 0x0000000502007c0c */ /* 0x002fda000bf06270 */
[----:B------:R-:W-:Y:S05]  /*0070*/  @P0 EXIT ;  /* 0x000000000000094d */ /* 0x000fea0003800000 */
[----:B------:R-:W0:Y:S01]  /*0080*/  LDC R9, c[0x0][0x394] ;  /* 0x0000e500ff097b82 */ /* 0x000e220000000800 */
[----:B------:R-:W0:Y:S02]  /*0090*/  LDCU UR4, c[0x0][0x398] ;  /* 0x00007300ff0477ac */ /* 0x000e240008000800 */
[----:B0-----:R-:W-:Y:S01]  /*00a0*/  FADD R3, -R9, UR4 ;  /* 0x0000000409037e21 */ /* 0x001fe20008000100 */
[----:B------:R-:W0:Y:S04]  /*00b0*/  LDCU.64 UR4, c[0x0][0x358] ;  /* 0x00006b00ff0477ac */ /* 0x000e280008000a00 */
[----:B------:R-:W-:-:S13]  /*00c0*/  FSETP.GEU.AND P0, PT, R3, 9.9999999392252902908e-09, PT ;  /* 0x322bcc770300780b */ /* 0x000fda0003f0e000 */
[----:B------:R-:W1:Y:S02]  /*00d0*/  @!P0 LDC.64 R4, c[0x0][0x388] ;  /* 0x0000e200ff048b82 */ /* 0x000e640000000a00 */
[----:B-1----:R-:W-:-:S04]  /*00e0*/  @!P0 IADD3 R4, P1, PT, R2, R4, RZ ;  /* 0x0000000402048210 */ /* 0x002fc80007f3e0ff */
[----:B------:R-:W-:-:S05]  /*00f0*/  @!P0 LEA.HI.X.SX32 R5, R2, R5, 0x1, P1 ;  /* 0x0000000502058211 */ /* 0x000fca00008f0eff */
[----:B0-----:R0:W-:Y:S01]  /*0100*/  @!P0 STG.E.U8 desc[UR4][R4.64], RZ ;  /* 0x000000ff04008986 */ /* 0x0011e2000c101104 */
[----:B------:R-:W-:Y:S05]  /*0110*/  @!P0 EXIT ;  /* 0x000000000000894d */ /* 0x000fea0003800000 */
[----:B0-----:R-:W0:Y:S02]  /*0120*/  LDC.64 R4, c[0x0][0x380] ;  /* 0x0000e000ff047b82 */ /* 0x001e240000000a00 */
[----:B0-----:R-:W-:-:S05]  /*0130*/  IMAD.WIDE R4, R2, 0x4, R4 ;  /* 0x0000000402047825 */ /* 0x001fca00078e0204 */
[----:B------:R-:W2:Y:S01]  /*0140*/  LDG.E.CONSTANT R0, desc[UR4][R4.64] ;  /* 0x0000000404007981 */ /* 0x000ea2000c1e9900 */
[----:B------:R-:W0:Y:S01]  /*0150*/  MUFU.RCP R6, R3 ;  /* 0x0000000300067308 */ /* 0x000e220000001000 */
[----:B------:R-:W-:Y:S01]  /*0160*/  BSSY.RECONVERGENT B0, `(.L_x_5) ;  /* 0x000000c000007945 */ /* 0x000fe20003800200 */
[----:B0-----:R-:W-:-:S04]  /*0170*/  FFMA R7, -R3, R6, 1 ;  /* 0x3f80000003077423 */ /* 0x001fc80000000106 */
[----:B------:R-:W-:Y:S01]  /*0180*/  FFMA R7, R6, R7, R6 ;  /* 0x0000000706077223 */ /* 0x000fe20000000006 */
[----:B--2---:R-:W-:-:S04]  /*0190*/  FADD R0, R0, -R9 ;  /* 0x8000000900007221 */ /* 0x004fc80000000000 */
[----:B------:R-:W0:Y:S01]  /*01a0*/  FCHK P0, R0, R3 ;  /* 0x0000000300007302 */ /* 0x000e220000000000 */
[----:B------:R-:W-:-:S04]  /*01b0*/  FFMA R6, R0, R7, RZ ;  /* 0x0000000700067223 */ /* 0x000fc800000000ff */
[----:B------:R-:W-:-:S04]  /*01c0*/  FFMA R8, -R3, R6, R0 ;  /* 0x0000000603087223 */ /* 0x000fc80000000100 */
[----:B------:R-:W-:Y:S01]  /*01d0*/  FFMA R6, R7, R8, R6 ;  /* 0x0000000807067223 */ /* 0x000fe20000000006 */
[----:B0-----:R-:W-:Y:S06]  /*01e0*/  @!P0 BRA `(.L_x_6) ;  /* 0x00000000000c8947 */ /* 0x001fec0003800000 */
[----:B------:R-:W-:-:S07]  /*01f0*/  MOV R4, 0x210 ;  /* 0x0000021000047802 */ /* 0x000fce0000000f00 */
[----:B------:R-:W-:Y:S05]  /*0200*/  CALL.REL.NOINC `($__internal_0_$__cuda_sm3x_div_rn_noftz_f32_slowpath) ;  /* 0x00000000002c7944 */ /* 0x000fea0003c00000 */
[----:B------:R-:W-:-:S07]  /*0210*/  IMAD.MOV.U32 R6, RZ, RZ, R0 ;  /* 0x000000ffff067224 */ /* 0x000fce00078e0000 */
.L_x_6:
[----:B------:R-:W-:Y:S05]  /*0220*/  BSYNC.RECONVERGENT B0 ;  /* 0x0000000000007941 */ /* 0x000fea0003800200 */
.L_x_5:
[----:B------:R-:W-:Y:S01]  /*0230*/  FMUL R6, R6, 255 ;  /* 0x437f000006067820 */ /* 0x000fe20000400000 */
[----:B------:R-:W0:Y:S04]  /*0240*/  LDCU.64 UR6, c[0x0][0x388] ;  /* 0x00007100ff0677ac */ /* 0x000e280008000a00 */
[----:B------:R-:W-:-:S04]  /*0250*/  FMNMX R6, R6, 255, PT ;  /* 0x437f000006067809 */ /* 0x000fc80003800000 */
[----:B------:R-:W-:-:S04]  /*0260*/  FMNMX R6, RZ, R6, !PT ;  /* 0x00000006ff067209 */ /* 0x000fc80007800000 */
[----:B------:R-:W1:Y:S01]  /*0270*/  F2I.U32.TRUNC.NTZ R3, R6 ;  /* 0x0000000600037305 */ /* 0x000e62000020f000 */
[----:B0-----:R-:W-:-:S04]  /*0280*/  IADD3 R4, P0, PT, R2, UR6, RZ ;  /* 0x0000000602047c10 */ /* 0x001fc8000ff1e0ff */
[----:B------:R-:W-:-:S05]  /*0290*/  LEA.HI.X.SX32 R5, R2, UR7, 0x1, P0 ;  /* 0x0000000702057c11 */ /* 0x000fca00080f0eff */
[----:B-1----:R-:W-:Y:S01]  /*02a0*/  STG.E.U8 desc[UR4][R4.64], R3 ;  /* 0x0000000304007986 */ /* 0x002fe2000c101104 */
[----:B------:R-:W-:Y:S05]  /*02b0*/  EXIT ;  /* 0x000000000000794d */ /* 0x000fea0003800000 */
        .weak           $__internal_0_$__cuda_sm3x_div_rn_noftz_f32_slowpath
        .type           $__internal_0_$__cuda_sm3x_div_rn_noftz_f32_slowpath,@function
        .size           $__internal_0_$__cuda_sm3x_div_rn_noftz_f32_slowpath,(.L_x_31 - $__internal_0_$__cuda_sm3x_div_rn_noftz_f32_slowpath)
$__internal_0_$__cuda_sm3x_div_rn_noftz_f32_slowpath:
[--C-:B------:R-:W-:Y:S01]  /*02c0*/  SHF.R.U32.HI R6, RZ, 0x17, R3.reuse ;  /* 0x00000017ff067819 */ /* 0x100fe20000011603 */
[----:B------:R-:W-:Y:S01]  /*02d0*/  BSSY.RECONVERGENT B1, `(.L_x_7) ;  /* 0x0000064000017945 */ /* 0x000fe20003800200 */
[--C-:B------:R-:W-:Y:S01]  /*02e0*/  SHF.R.U32.HI R5, RZ, 0x17, R0.reuse ;  /* 0x00000017ff057819 */ /* 0x100fe20000011600 */
[----:B------:R-:W-:Y:S01]  /*02f0*/  IMAD.MOV.U32 R7, RZ, RZ, R0 ;  /* 0x000000ffff077224 */ /* 0x000fe200078e0000 */
[----:B------:R-:W-:Y:S01]  /*0300*/  LOP3.LUT R6, R6, 0xff, RZ, 0xc0, !PT ;  /* 0x000000ff06067812 */ /* 0x000fe200078ec0ff */
[----:B------:R-:W-:Y:S01]  /*0310*/  IMAD.MOV.U32 R8, RZ, RZ, R3 ;  /* 0x000000ffff087224 */ /* 0x000fe200078e0003 */
[----:B------:R-:W-:-:S03]  /*0320*/  LOP3.LUT R5, R5, 0xff, RZ, 0xc0, !PT ;  /* 0x000000ff05057812 */ /* 0x000fc600078ec0ff */
[----:B------:R-:W-:Y:S02]  /*0330*/  VIADD R11, R6, 0xffffffff ;  /* 0xffffffff060b7836 */ /* 0x000fe40000000000 */
[----:B------:R-:W-:-:S03]  /*0340*/  VIADD R10, R5, 0xffffffff ;  /* 0xffffffff050a7836 */ /* 0x000fc60000000000 */
[----:B------:R-:W-:-:S04]  /*0350*/  ISETP.GT.U32.AND P0, PT, R11, 0xfd, PT ;  /* 0x000000fd0b00780c */ /* 0x000fc80003f04070 */
[----:B------:R-:W-:-:S13]  /*0360*/  ISETP.GT.U32.OR P0, PT, R10, 0xfd, P0 ;  /* 0x000000fd0a00780c */ /* 0x000fda0000704470 */
[----:B------:R-:W-:Y:S01]  /*0370*/  @!P0 IMAD.MOV.U32 R9, RZ, RZ, RZ ;  /* 0x000000ffff098224 */ /* 0x000fe200078e00ff */
[----:B------:R-:W-:Y:S06]  /*0380*/  @!P0 BRA `(.L_x_8) ;  /* 0x00000000005c8947 */ /* 0x000fec0003800000 */
[----:B------:R-:W-:Y:S02]  /*0390*/  FSETP.GTU.FTZ.AND P0, PT, |R0|, +INF , PT ;  /* 0x7f8000000000780b */ /* 0x000fe40003f1c200 */
[----:B------:R-:W-:-:S04]  /*03a0*/  FSETP.GTU.FTZ.AND P1, PT, |R3|, +INF , PT ;  /* 0x7f8000000300780b */ /* 0x000fc80003f3c200 */
[----:B------:R-:W-:-:S13]  /*03b0*/  PLOP3.LUT P0, PT, P0, P1, PT, 0xf8, 0x8f ;  /* 0x00000000008f781c */ /* 0x000fda0000703f70 */
[----:B------:R-:W-:Y:S05]  /*03c0*/  @P0 BRA `(.L_x_9) ;  /* 0x00000004004c0947 */ /* 0x000fea0003800000 */
[----:B------:R-:W-:-:S13]  /*03d0*/  LOP3.LUT P0, RZ, R8, 0x7fffffff, R7, 0xc8, !PT ;  /* 0x7fffffff08ff7812 */ /* 0x000fda000780c807 */
[----:B------:R-:W-:Y:S05]  /*03e0*/  @!P0 BRA `(.L_x_10) ;  /* 0x00000004003c8947 */ /* 0x000fea0003800000 */
[C---:B------:R-:W-:Y:S02]  /*03f0*/  FSETP.NEU.FTZ.AND P2, PT, |R0|.reuse, +INF , PT ;  /* 0x7f8000000000780b */ /* 0x040fe40003f5d200 */
[----:B------:R-:W-:Y:S02]  /*0400*/  FSETP.NEU.FTZ.AND P1, PT, |R3|, +INF , PT ;  /* 0x7f8000000300780b */ /* 0x000fe40003f3d200 */
[----:B------:R-:W-:-:S11]  /*0410*/  FSETP.NEU.FTZ.AND P0, PT, |R0|, +INF , PT ;  /* 0x7f8000000000780b */ /* 0x000fd60003f1d200 */
[----:B------:R-:W-:Y:S05]  /*0420*/  @!P1 BRA !P2, `(.L_x_10) ;  /* 0x00000004002c9947 */ /* 0x000fea0005000000 */
[----:B------:R-:W-:-:S04]  /*0430*/  LOP3.LUT P2, RZ, R7, 0x7fffffff, RZ, 0xc0, !PT ;  /* 0x7fffffff07ff7812 */ /* 0x000fc8000784c0ff */
[----:B------:R-:W-:-:S13]  /*0440*/  PLOP3.LUT P1, PT, P1, P2, PT, 0x2f, 0xf2 ;  /* 0x0000000000f2781c */ /* 0x000fda0000f24577 */
[----:B------:R-:W-:Y:S05]  /*0450*/  @P1 BRA `(.L_x_11) ;  /* 0x0000000400181947 */ /* 0x000fea0003800000 */
[----:B------:R-:W-:-:S04]  /*0460*/  LOP3.LUT P1, RZ, R8, 0x7fffffff, RZ, 0xc0, !PT ;  /* 0x7fffffff08ff7812 */ /* 0x000fc8000782c0ff */
[----:B------:R-:W-:-:S13]  /*0470*/  PLOP3.LUT P0, PT, P0, P1, PT, 0x2f, 0xf2 ;  /* 0x0000000000f2781c */ /* 0x000fda0000702577 */
[----:B------:R-:W-:Y:S05]  /*0480*/  @P0 BRA `(.L_x_12) ;  /* 0x0000000400000947 */ /* 0x000fea0003800000 */
[----:B------:R-:W-:Y:S02]  /*0490*/  ISETP.GE.AND P0, PT, R10, RZ, PT ;  /* 0x000000ff0a00720c */ /* 0x000fe40003f06270 */
[----:B------:R-:W-:-:S11]  /*04a0*/  ISETP.GE.AND P1, PT, R11, RZ, PT ;  /* 0x000000ff0b00720c */ /* 0x000fd60003f26270 */
[----:B------:R-:W-:Y:S02]  /*04b0*/  @P0 IMAD.MOV.U32 R9, RZ, RZ, RZ ;  /* 0x000000ffff090224 */ /* 0x000fe400078e00ff */
[----:B------:R-:W-:Y:S01]  /*04c0*/  @!P0 FFMA R7, R0, 1.84467440737095516160e+19, RZ ;  /* 0x5f80000000078823 */ /* 0x000fe200000000ff */
[----:B------:R-:W-:Y:S02]  /*04d0*/  @!P0 IMAD.MOV.U32 R9, RZ, RZ, -0x40 ;  /* 0xffffffc0ff098424 */ /* 0x000fe400078e00ff */
[----:B------:R-:W-:Y:S02]  /*04e0*/  @!P1 FFMA R8, R3, 1.84467440737095516160e+19, RZ ;  /* 0x5f80000003089823 */ /* 0x000fe400000000ff */
[----:B------:R-:W-:-:S07]  /*04f0*/  @!P1 VIADD R9, R9, 0x40 ;  /* 0x0000004009099836 */ /* 0x000fce0000000000 */
.L_x_8:
[----:B------:R-:W-:Y:S01]  /*0500*/  LEA R3, R6, 0xc0800000, 0x17 ;  /* 0xc080000006037811 */ /* 0x000fe200078eb8ff */
[----:B------:R-:W-:Y:S01]  /*0510*/  VIADD R5, R5, 0xffffff81 ;  /* 0xffffff8105057836 */ /* 0x000fe20000000000 */
[----:B------:R-:W-:Y:S03]  /*0520*/  BSSY.RECONVERGENT B2, `(.L_x_13) ;  /* 0x0000035000027945 */ /* 0x000fe60003800200 */
[----:B------:R-:W-:Y:S01]  /*0530*/  IMAD.IADD R3, R8, 0x1, -R3 ;  /* 0x0000000108037824 */ /* 0x000fe200078e0a03 */
[C---:B------:R-:W-:Y:S01]  /*0540*/  IADD3 R6, PT, PT, R5.reuse, 0x7f, -R6 ;  /* 0x0000007f05067810 */ /* 0x040fe20007ffe806 */
[----:B------:R-:W-:Y:S02]  /*0550*/  IMAD R0, R5, -0x800000, R7 ;  /* 0xff80000005007824 */ /* 0x000fe400078e0207 */
[----:B------:R-:W0:Y:S01]  /*0560*/  MUFU.RCP R8, R3 ;  /* 0x0000000300087308 */ /* 0x000e220000001000 */
[----:B------:R-:W-:Y:S01]  /*0570*/  FADD.FTZ R11, -R3, -RZ ;  /* 0x800000ff030b7221 */ /* 0x000fe20000010100 */
[----:B------:R-:W-:-:S03]  /*0580*/  IMAD.IADD R6, R6, 0x1, R9 ;  /* 0x0000000106067824 */ /* 0x000fc600078e0209 */
[----:B0-----:R-:W-:-:S04]  /*0590*/  FFMA R13, R8, R11, 1 ;  /* 0x3f800000080d7423 */ /* 0x001fc8000000000b */
[----:B------:R-:W-:-:S04]  /*05a0*/  FFMA R10, R8, R13, R8 ;  /* 0x0000000d080a7223 */ /* 0x000fc80000000008 */
[----:B------:R-:W-:-:S04]  /*05b0*/  FFMA R7, R0, R10, RZ ;  /* 0x0000000a00077223 */ /* 0x000fc800000000ff */
[----:B------:R-:W-:-:S04]  /*05c0*/  FFMA R8, R11, R7, R0 ;  /* 0x000000070b087223 */ /* 0x000fc80000000000 */
[----:B------:R-:W-:-:S04]  /*05d0*/  FFMA R7, R10, R8, R7 ;  /* 0x000000080a077223 */ /* 0x000fc80000000007 */
[----:B------:R-:W-:-:S04]  /*05e0*/  FFMA R8, R11, R7, R0 ;  /* 0x000000070b087223 */ /* 0x000fc80000000000 */
[----:B------:R-:W-:-:S05]  /*05f0*/  FFMA R0, R10, R8, R7 ;  /* 0x000000080a007223 */ /* 0x000fca0000000007 */
[----:B------:R-:W-:-:S04]  /*0600*/  SHF.R.U32.HI R3, RZ, 0x17, R0 ;  /* 0x00000017ff037819 */ /* 0x000fc80000011600 */
[----:B------:R-:W-:-:S05]  /*0610*/  LOP3.LUT R3, R3, 0xff, RZ, 0xc0, !PT ;  /* 0x000000ff03037812 */ /* 0x000fca00078ec0ff */
[----:B------:R-:W-:-:S04]  /*0620*/  IMAD.IADD R9, R3, 0x1, R6 ;  /* 0x0000000103097824 */ /* 0x000fc800078e0206 */
[----:B------:R-:W-:-:S05]  /*0630*/  VIADD R3, R9, 0xffffffff ;  /* 0xffffffff09037836 */ /* 0x000fca0000000000 */
[----:B------:R-:W-:-:S13]  /*0640*/  ISETP.GE.U32.AND P0, PT, R3, 0xfe, PT ;  /* 0x000000fe0300780c */ /* 0x000fda0003f06070 */
[----:B------:R-:W-:Y:S05]  /*0650*/  @!P0 BRA `(.L_x_14) ;  /* 0x0000000000808947 */ /* 0x000fea0003800000 */
[----:B------:R-:W-:-:S13]  /*0660*/  ISETP.GT.AND P0, PT, R9, 0xfe, PT ;  /* 0x000000fe0900780c */ /* 0x000fda0003f04270 */
[----:B------:R-:W-:Y:S05]  /*0670*/  @P0 BRA `(.L_x_15) ;  /* 0x00000000006c0947 */ /* 0x000fea0003800000 */
[----:B------:R-:W-:-:S13]  /*0680*/  ISETP.GE.AND P0, PT, R9, 0x1, PT ;  /* 0x000000010900780c */ /* 0x000fda0003f06270 */
[----:B------:R-:W-:Y:S05]  /*0690*/  @P0 BRA `(.L_x_16) ;  /* 0x0000000000740947 */ /* 0x000fea0003800000 */
[----:B------:R-:W-:Y:S02]  /*06a0*/  ISETP.GE.AND P0, PT, R9, -0x18, PT ;  /* 0xffffffe80900780c */ /* 0x000fe40003f06270 */
[----:B------:R-:W-:-:S11]  /*06b0*/  LOP3.LUT R0, R0, 0x80000000, RZ, 0xc0, !PT ;  /* 0x8000000000007812 */ /* 0x000fd600078ec0ff */
[----:B------:R-:W-:Y:S05]  /*06c0*/  @!P0 BRA `(.L_x_16) ;  /* 0x0000000000688947 */ /* 0x000fea0003800000 */
[CCC-:B------:R-:W-:Y:S01]  /*06d0*/  FFMA.RZ R3, R10.reuse, R8.reuse, R7.reuse ;  /* 0x000000080a037223 */ /* 0x1c0fe2000000c007 */
[CCC-:B------:R-:W-:Y:S01]  /*06e0*/  FFMA.RM R6, R10.reuse, R8.reuse, R7.reuse ;  /* 0x000000080a067223 */ /* 0x1c0fe20000004007 */
[C---:B------:R-:W-:Y:S02]  /*06f0*/  ISETP.NE.AND P2, PT, R9.reuse, RZ, PT ;  /* 0x000000ff0900720c */ /* 0x040fe40003f45270 */
[----:B------:R-:W-:Y:S02]  /*0700*/  ISETP.NE.AND P1, PT, R9, RZ, PT ;  /* 0x000000ff0900720c */ /* 0x000fe40003f25270 */
[----:B------:R-:W-:Y:S01]  /*0710*/  LOP3.LUT R5, R3, 0x7fffff, RZ, 0xc0, !PT ;  /* 0x007fffff03057812 */ /* 0x000fe200078ec0ff */
[----:B------:R-:W-:Y:S01]  /*0720*/  FFMA.RP R3, R10, R8, R7 ;  /* 0x000000080a037223 */ /* 0x000fe20000008007 */
[----:B------:R-:W-:Y:S02]  /*0730*/  VIADD R8, R9, 0x20 ;  /* 0x0000002009087836 */ /* 0x000fe40000000000 */
[----:B------:R-:W-:Y:S01]  /*0740*/  LOP3.LUT R5, R5, 0x800000, RZ, 0xfc, !PT ;  /* 0x0080000005057812 */ /* 0x000fe200078efcff */
[----:B------:R-:W-:Y:S01]  /*0750*/  IMAD.MOV R7, RZ, RZ, -R9 ;  /* 0x000000ffff077224 */ /* 0x000fe200078e0a09 */
[----:B------:R-:W-:-:S02]  /*0760*/  FSETP.NEU.FTZ.AND P0, PT, R3, R6, PT ;  /* 0x000000060300720b */ /* 0x000fc40003f1d000 */
[----:B------:R-:W-:Y:S02]  /*0770*/  SHF.L.U32 R8, R5, R8, RZ ;  /* 0x0000000805087219 */ /* 0x000fe400000006ff */
[----:B------:R-:W-:Y:S02]  /*0780*/  SEL R6, R7, RZ, P2 ;  /* 0x000000ff07067207 */ /* 0x000fe40001000000 */
[----:B------:R-:W-:Y:S02]  /*0790*/  ISETP.NE.AND P1, PT, R8, RZ, P1 ;  /* 0x000000ff0800720c */ /* 0x000fe40000f25270 */
[----:B------:R-:W-:Y:S02]  /*07a0*/  SHF.R.U32.HI R6, RZ, R6, R5 ;  /* 0x00000006ff067219 */ /* 0x000fe40000011605 */
[----:B------:R-:W-:Y:S02]  /*07b0*/  PLOP3.LUT P0, PT, P0, P1, PT, 0xf8, 0x8f ;  /* 0x00000000008f781c */ /* 0x000fe40000703f70 */
[----:B------:R-:W-:-:S02]  /*07c0*/  SHF.R.U32.HI R8, RZ, 0x1, R6 ;  /* 0x00000001ff087819 */ /* 0x000fc40000011606 */
[----:B------:R-:W-:-:S04]  /*07d0*/  SEL R3, RZ, 0x1, !P0 ;  /* 0x00000001ff037807 */ /* 0x000fc80004000000 */
[----:B------:R-:W-:-:S04]  /*07e0*/  LOP3.LUT R3, R3, 0x1, R8, 0xf8, !PT ;  /* 0x0000000103037812 */ /* 0x000fc800078ef808 */
[----:B------:R-:W-:-:S05]  /*07f0*/  LOP3.LUT R3, R3, R6, RZ, 0xc0, !PT ;  /* 0x0000000603037212 */ /* 0x000fca00078ec0ff */
[----:B------:R-:W-:-:S05]  /*0800*/  IMAD.IADD R3, R8, 0x1, R3 ;  /* 0x0000000108037824 */ /* 0x000fca00078e0203 */
[----:B------:R-:W-:Y:S01]  /*0810*/  LOP3.LUT R0, R3, R0, RZ, 0xfc, !PT ;  /* 0x0000000003007212 */ /* 0x000fe200078efcff */
[----:B------:R-:W-:Y:S06]  /*0820*/  BRA `(.L_x_16) ;  /* 0x0000000000107947 */ /* 0x000fec0003800000 */
.L_x_15:
[----:B------:R-:W-:-:S04]  /*0830*/  LOP3.LUT R0, R0, 0x80000000, RZ, 0xc0, !PT ;  /* 0x8000000000007812 */ /* 0x000fc800078ec0ff */
[----:B------:R-:W-:Y:S01]  /*0840*/  LOP3.LUT R0, R0, 0x7f800000, RZ, 0xfc, !PT ;  /* 0x7f80000000007812 */ /* 0x000fe200078efcff */
[----:B------:R-:W-:Y:S06]  /*0850*/  BRA `(.L_x_16) ;  /* 0x0000000000047947 */ /* 0x000fec0003800000 */
.L_x_14:
[----:B------:R-:W-:-:S07]  /*0860*/  IMAD R0, R6, 0x800000, R0 ;  /* 0x0080000006007824 */ /* 0x000fce00078e0200 */
.L_x_16:
[----:B------:R-:W-:Y:S05]  /*0870*/  BSYNC.RECONVERGENT B2 ;  /* 0x0000000000027941 */ /* 0x000fea0003800200 */
.L_x_13:
[----:B------:R-:W-:Y:S05]  /*0880*/  BRA `(.L_x_17) ;  /* 0x0000000000207947 */ /* 0x000fea0003800000 */
.L_x_12:
[----:B------:R-:W-:-:S04]  /*0890*/  LOP3.LUT R0, R8, 0x80000000, R7, 0x48, !PT ;  /* 0x8000000008007812 */ /* 0x000fc800078e4807 */
[----:B------:R-:W-:Y:S01]  /*08a0*/  LOP3.LUT R0, R0, 0x7f800000, RZ, 0xfc, !PT ;  /* 0x7f80000000007812 */ /* 0x000fe200078efcff */
[----:B------:R-:W-:Y:S06]  /*08b0*/  BRA `(.L_x_17) ;  /* 0x0000000000147947 */ /* 0x000fec0003800000 */
.L_x_11:
[----:B------:R-:W-:Y:S01]  /*08c0*/  LOP3.LUT R0, R8, 0x80000000, R7, 0x48, !PT ;  /* 0x8000000008007812 */ /* 0x000fe200078e4807 */
[----:B------:R-:W-:Y:S06]  /*08d0*/  BRA `(.L_x_17) ;  /* 0x00000000000c7947 */ /* 0x000fec0003800000 */
.L_x_10:
[----:B------:R-:W0:Y:S01]  /*08e0*/  MUFU.RSQ R0, -QNAN ;  /* 0xffc0000000007908 */ /* 0x000e220000001400 */
[----:B------:R-:W-:Y:S05]  /*08f0*/  BRA `(.L_x_17) ;  /* 0x0000000000047947 */ /* 0x000fea0003800000 */
.L_x_9:
[----:B------:R-:W-:-:S07]  /*0900*/  FADD.FTZ R0, R0, R3 ;  /* 0x0000000300007221 */ /* 0x000fce0000010000 */
.L_x_17:
[----:B------:R-:W-:Y:S05]  /*0910*/  BSYNC.RECONVERGENT B1 ;  /* 0x0000000000017941 */ /* 0x000fea0003800200 */
.L_x_7:
[----:B------:R-:W-:-:S04]  /*0920*/  IMAD.MOV.U32 R5, RZ, RZ, 0x0 ;  /* 0x00000000ff057424 */ /* 0x000fc800078e00ff */
[----:B0-----:R-:W-:Y:S05]  /*0930*/  RET.REL.NODEC R4 `(_ZN17depth_anything_v27kernels20normalizeDepthKernelEPKfPhiff) ;  /* 0xfffffff404b07950 */ /* 0x001fea0003c3ffff */
.L_x_18:
        /* <DEDUP_REMOVED lines=12> */
.L_x_31:


//--------------------- .text._ZN17depth_anything_v27kernels19upsampleDepthKernelEPKfPfiiii --------------------------
	.section	.text._ZN17depth_anything_v27kernels19upsampleDepthKernelEPKfPfiiii,"ax",@progbits
	.align	128
        .global         _ZN17depth_anything_v27kernels19upsampleDepthKernelEPKfPfiiii
        .type           _ZN17depth_anything_v27kernels19upsampleDepthKernelEPKfPfiiii,@function
        .size           _ZN17depth_anything_v27kernels19upsampleDepthKernelEPKfPfiiii,(.L_x_32 - _ZN17depth_anything_v27kernels19upsampleDepthKernelEPKfPfiiii)
        .other          _ZN17depth_anything_v27kernels19upsampleDepthKernelEPKfPfiiii,@"STO_CUDA_ENTRY STV_DEFAULT"
_ZN17depth_anything_v27kernels19upsampleDepthKernelEPKfPfiiii:
.text._ZN17depth_anything_v27kernels19upsampleDepthKernelEPKfPfiiii:
[----:B------:R-:W-:Y:S01]  /*0000*/  LDC R1, c[0x0][0x37c] ;  /* 0x0000df00ff017b82 */ /* 0x000fe20000000800 */
[----:B------:R-:W0:Y:S07]  /*0010*/  S2R R3, SR_TID.Y ;  /* 0x0000000000037919 */ /* 0x000e2e0000002200 */
[----:B------:R-:W1:Y:S01]  /*0020*/  LDC R5, c[0x0][0x360] ;  /* 0x0000d800ff057b82 */ /* 0x000e620000000800 */
[----:B------:R-:W2:Y:S01]  /*0030*/  LDCU.64 UR4, c[0x0][0x398] ;  /* 0x00007300ff0477ac */ /* 0x000ea20008000a00 */
[----:B------:R-:W1:Y:S06]  /*0040*/  S2R R0, SR_TID.X ;  /* 0x0000000000007919 */ /* 0x000e6c0000002100 */
[----:B------:R-:W0:Y:S08]  /*0050*/  S2UR UR7, SR_CTAID.Y ;  /* 0x00000000000779c3 */ /* 0x000e300000002600 */
[----:B------:R-:W0:Y:S08]  /*0060*/  LDC R2, c[0x0][0x364] ;  /* 0x0000d900ff027b82 */ /* 0x000e300000000800 */
[----:B------:R-:W1:Y:S01]  /*0070*/  S2UR UR6, SR_CTAID.X ;  /* 0x00000000000679c3 */ /* 0x000e620000002500 */
[----:B0-----:R-:W-:-:S05]  /*0080*/  IMAD R2, R2, UR7, R3 ;  /* 0x0000000702027c24 */ /* 0x001fca000f8e0203 */
[----:B--2---:R-:W-:Y:S01]  /*0090*/  ISETP.GE.AND P0, PT, R2, UR5, PT ;  /* 0x0000000502007c0c */ /* 0x004fe2000bf06270 */
[----:B-1----:R-:W-:-:S05]  /*00a0*/  IMAD R5, R5, UR6, R0 ;  /* 0x0000000605057c24 */ /* 0x002fca000f8e0200 */
[----:B------:R-:W-:-:S13]  /*00b0*/  ISETP.GE.OR P0, PT, R5, UR4, P0 ;  /* 0x0000000405007c0c */ /* 0x000fda0008706670 */
[----:B------:R-:W-:Y:S05]  /*00c0*/  @P0 EXIT ;  /* 0x000000000000094d */ /* 0x000fea0003800000 */
[----:B------:R-:W-:Y:S01]  /*00d0*/  UISETP.GE.AND UP0, UPT, UR4, 0x2, UPT ;  /* 0x000000020400788c */ /* 0x000fe2000bf06270 */
[----:B------:R-:W-:-:S08]  /*00e0*/  IMAD.MOV.U32 R4, RZ, RZ, RZ ;  /* 0x000000ffff047224 */ /* 0x000fd000078e00ff */
[----:B------:R-:W-:Y:S05]  /*00f0*/  BRA.U !UP0, `(.L_x_19) ;  /* 0x0000000108407547 */ /* 0x000fea000b800000 */
[----:B------:R-:W0:Y:S01]  /*0100*/  LDCU UR5, c[0x0][0x390] ;  /* 0x00007200ff0577ac */ /* 0x000e220008000800 */
[----:B------:R-:W-:-:S06]  /*0110*/  UIADD3 UR4, UPT, UPT, UR4, -0x1, URZ ;  /* 0xffffffff04047890 */ /* 0x000fcc000fffe0ff */
[----:B------:R-:W-:-:S04]  /*0120*/  I2FP.F32.U32 R3, UR4 ;  /* 0x0000000400037c45 */ /* 0x000fc80008201000 */
[----:B------:R-:W1:Y:S01]  /*0130*/  MUFU.RCP R4, R3 ;  /* 0x0000000300047308 */ /* 0x000e620000001000 */
[----:B0-----:R-:W-:-:S06]  /*0140*/  UIADD3 UR4, UPT, UPT, UR5, -0x1, URZ ;  /* 0xffffffff05047890 */ /* 0x001fcc000fffe0ff */
[----:B------:R-:W-:-:S04]  /*0150*/  I2FP.F32.S32 R0, UR4 ;  /* 0x0000000400007c45 */ /* 0x000fc80008201400 */
[----:B------:R-:W0:Y:S01]  /*0160*/  FCHK P0, R0, R3 ;  /* 0x0000000300007302 */ /* 0x000e220000000000 */
[----:B-1----:R-:W-:-:S04]  /*0170*/  FFMA R7, -R3, R4, 1 ;  /* 0x3f80000003077423 */ /* 0x002fc80000000104 */
[----:B------:R-:W-:-:S04]  /*0180*/  FFMA R7, R4, R7, R4 ;  /* 0x0000000704077223 */ /* 0x000fc80000000004 */
[----:B------:R-:W-:-:S04]  /*0190*/  FFMA R4, R0, R7, RZ ;  /* 0x0000000700047223 */ /* 0x000fc800000000ff */
[----:B------:R-:W-:-:S04]  /*01a0*/  FFMA R6, -R3, R4, R0 ;  /* 0x0000000403067223 */ /* 0x000fc80000000100 */
[----:B------:R-:W-:Y:S01]  /*01b0*/  FFMA R4, R7, R6, R4 ;  /* 0x0000000607047223 */ /* 0x000fe20000000004 */
[----:B0-----:R-:W-:Y:S06]  /*01c0*/  @!P0 BRA `(.L_x_19) ;  /* 0x00000000000c8947 */ /* 0x001fec0003800000 */
[----:B------:R-:W-:-:S07]  /*01d0*/  MOV R6, 0x1f0 ;  /* 0x000001f000067802 */ /* 0x000fce0000000f00 */
[----:B------:R-:W-:Y:S05]  /*01e0*/  CALL.REL.NOINC `($__internal_1_$__cuda_sm3x_div_rn_noftz_f32_slowpath) ;  /* 0x0000000400147944 */ /* 0x000fea0003c00000 */
[----:B------:R-:W-:-:S07]  /*01f0*/  IMAD.MOV.U32 R4, RZ, RZ, R0 ;  /* 0x000000ffff047224 */ /* 0x000fce00078e0000 */
.L_x_19:
[----:B------:R-:W0:Y:S01]  /*0200*/  LDCU UR4, c[0x0][0x39c] ;  /* 0x00007380ff0477ac */ /* 0x000e220008000800 */
[----:B------:R-:W-:Y:S01]  /*0210*/  IMAD.MOV.U32 R3, RZ, RZ, RZ ;  /* 0x000000ffff037224 */ /* 0x000fe200078e00ff */
[----:B------:R-:W1:Y:S01]  /*0220*/  LDCU.64 UR6, c[0x0][0x358] ;  /* 0x00006b00ff0677ac */ /* 0x000e620008000a00 */
[----:B0-----:R-:W-:-:S09]  /*0230*/  UISETP.GE.U32.AND UP0, UPT, UR4, 0x2, UPT ;  /* 0x000000020400788c */ /* 0x001fd2000bf06070 */
[----:B-1----:R-:W-:Y:S05]  /*0240*/  BRA.U !UP0, `(.L_x_20) ;  /* 0x0000000108447547 */ /* 0x002fea000b800000 */
        /* <DEDUP_REMOVED lines=15> */
[----:B------:R-:W-:-:S07]  /*0340*/  MOV R6, R0 ;  /* 0x0000000000067202 */ /* 0x000fce0000000f00 */
.L_x_21:
[----:B------:R-:W-:-:S07]  /*0350*/  IMAD.MOV.U32 R3, RZ, RZ, R6 ;  /* 0x000000ffff037224 */ /* 0x000fce00078e0006 */
.L_x_20:
[----:B------:R-:W0:Y:S01]  /*0360*/  LDC.64 R6, c[0x0][0x390] ;  /* 0x0000e400ff067b82 */ /* 0x000e220000000a00 */
[----:B------:R-:W-:Y:S01]  /*0370*/  I2FP.F32.S32 R9, R5 ;  /* 0x0000000500097245 */ /* 0x000fe20000201400 */
[----:B------:R-:W1:Y:S01]  /*0380*/  LDCU UR4, c[0x0][0x398] ;  /* 0x00007300ff0477ac */ /* 0x000e620008000800 */
[----:B------:R-:W-:-:S03]  /*0390*/  I2FP.F32.U32 R8, R2 ;  /* 0x0000000200087245 */ /* 0x000fc60000201000 */
[----:B------:R-:W-:Y:S02]  /*03a0*/  FMUL R0, R9, R4 ;  /* 0x0000000409007220 */ /* 0x000fe40000400000 */
[----:B------:R-:W-:Y:S02]  /*03b0*/  FMUL R3, R8, R3 ;  /* 0x0000000308037220 */ /* 0x000fe40000400000 */
[----:B------:R-:W2:Y:S01]  /*03c0*/  F2I.FLOOR.NTZ R13, R0 ;  /* 0x00000000000d7305 */ /* 0x000ea20000207100 */
[----:B------:R-:W3:Y:S07]  /*03d0*/  LDC.64 R8, c[0x0][0x380] ;  /* 0x0000e000ff087b82 */ /* 0x000eee0000000a00 */
[----:B------:R-:W4:Y:S01]  /*03e0*/  F2I.FLOOR.NTZ R4, R3 ;  /* 0x0000000300047305 */ /* 0x000f220000207100 */
[----:B0-----:R-:W-:-:S02]  /*03f0*/  VIADD R10, R6, 0xffffffff ;  /* 0xffffffff060a7836 */ /* 0x001fc40000000000 */
[----:B------:R-:W-:-:S03]  /*0400*/  VIADD R19, R7, 0xffffffff ;  /* 0xffffffff07137836 */ /* 0x000fc60000000000 */
[C---:B--2---:R-:W-:Y:S02]  /*0410*/  VIADDMNMX R17, R13.reuse, 0x1, R10, PT ;  /* 0x000000010d117846 */ /* 0x044fe4000380010a */
[----:B------:R-:W-:Y:S02]  /*0420*/  VIMNMX.RELU R13, PT, PT, R13, R10, PT ;  /* 0x0000000a0d0d7248 */ /* 0x000fe40003fe1100 */
[C---:B----4-:R-:W-:Y:S02]  /*0430*/  VIMNMX.RELU R7, PT, PT, R4.reuse, R19, PT ;  /* 0x0000001304077248 */ /* 0x050fe40003fe1100 */
[----:B------:R-:W-:-:S03]  /*0440*/  VIADDMNMX R12, R4, 0x1, R19, PT ;  /* 0x00000001040c7846 */ /* 0x000fc60003800113 */
[CC--:B------:R-:W-:Y:S02]  /*0450*/  IMAD R15, R7.reuse, R6.reuse, R17 ;  /* 0x00000006070f7224 */ /* 0x0c0fe400078e0211 */
[----:B------:R-:W-:Y:S02]  /*0460*/  IMAD R11, R7, R6, R13 ;  /* 0x00000006070b7224 */ /* 0x000fe400078e020d */
[----:B---3--:R-:W-:-:S04]  /*0470*/  IMAD.WIDE R14, R15, 0x4, R8 ;  /* 0x000000040f0e7825 */ /* 0x008fc800078e0208 */
[----:B------:R-:W-:Y:S01]  /*0480*/  IMAD.WIDE R10, R11, 0x4, R8 ;  /* 0x000000040b0a7825 */ /* 0x000fe200078e0208 */
[----:B------:R-:W2:Y:S03]  /*0490*/  LDG.E.CONSTANT R4, desc[UR6][R14.64] ;  /* 0x000000060e047981 */ /* 0x000ea6000c1e9900 */
[CC--:B------:R-:W-:Y:S02]  /*04a0*/  IMAD R19, R12.reuse, R6.reuse, R13 ;  /* 0x000000060c137224 */ /* 0x0c0fe400078e020d */
[----:B------:R-:W-:Y:S01]  /*04b0*/  IMAD R21, R12, R6, R17 ;  /* 0x000000060c157224 */ /* 0x000fe200078e0211 */
[----:B------:R0:W3:Y:S01]  /*04c0*/  LDG.E.CONSTANT R10, desc[UR6][R10.64] ;  /* 0x000000060a0a7981 */ /* 0x0000e2000c1e9900 */
[----:B------:R-:W-:-:S04]  /*04d0*/  IMAD.WIDE R16, R19, 0x4, R8 ;  /* 0x0000000413107825 */ /* 0x000fc800078e0208 */
[----:B------:R-:W-:Y:S02]  /*04e0*/  IMAD.WIDE R8, R21, 0x4, R8 ;  /* 0x0000000415087825 */ /* 0x000fe400078e0208 */
[----:B------:R-:W4:Y:S04]  /*04f0*/  LDG.E.CONSTANT R16, desc[UR6][R16.64] ;  /* 0x0000000610107981 */ /* 0x000f28000c1e9900 */
[----:B------:R5:W4:Y:S01]  /*0500*/  LDG.E.CONSTANT R8, desc[UR6][R8.64] ;  /* 0x0000000608087981 */ /* 0x000b22000c1e9900 */
[----:B------:R-:W-:Y:S01]  /*0510*/  I2FP.F32.U32 R6, R7 ;  /* 0x0000000700067245 */ /* 0x000fe20000201000 */
[----:B-1----:R-:W-:Y:S01]  /*0520*/  IMAD R5, R2, UR4, R5 ;  /* 0x0000000402057c24 */ /* 0x002fe2000f8e0205 */
[----:B------:R-:W-:-:S03]  /*0530*/  I2FP.F32.U32 R13, R13 ;  /* 0x0000000d000d7245 */ /* 0x000fc60000201000 */
[----:B------:R-:W-:Y:S02]  /*0540*/  FADD R12, R3, -R6 ;  /* 0x80000006030c7221 */ /* 0x000fe40000000000 */
[----:B------:R-:W1:Y:S01]  /*0550*/  LDC.64 R6, c[0x0][0x388] ;  /* 0x0000e200ff067b82 */ /* 0x000e620000000a00 */
[----:B------:R-:W-:Y:S01]  /*0560*/  FADD R13, R0, -R13 ;  /* 0x8000000d000d7221 */ /* 0x000fe20000000000 */
[----:B------:R-:W-:-:S03]  /*0570*/  FADD R0, -R12, 1 ;  /* 0x3f8000000c007421 */ /* 0x000fc60000000100 */
[C---:B------:R-:W-:Y:S01]  /*0580*/  FADD R3, -R13.reuse, 1 ;  /* 0x3f8000000d037421 */ /* 0x040fe20000000100 */
[----:B0-----:R-:W-:-:S03]  /*0590*/  FMUL R11, R13, R0 ;  /* 0x000000000d0b7220 */ /* 0x001fc60000400000 */
[----:B-----5:R-:W-:Y:S01]  /*05a0*/  FMUL R9, R3, R0 ;  /* 0x0000000003097220 */ /* 0x020fe20000400000 */
[----:B------:R-:W-:Y:S01]  /*05b0*/  FMUL R3, R12, R3 ;  /* 0x000000030c037220 */ /* 0x000fe20000400000 */
[----:B------:R-:W-:Y:S01]  /*05c0*/  FMUL R12, R13, R12 ;  /* 0x0000000c0d0c7220 */ /* 0x000fe20000400000 */
[----:B-1----:R-:W-:-:S04]  /*05d0*/  IMAD.WIDE R6, R5, 0x4, R6 ;  /* 0x0000000405067825 */ /* 0x002fc800078e0206 */
[----:B--2---:R-:W-:-:S04]  /*05e0*/  FMUL R11, R4, R11 ;  /* 0x0000000b040b7220 */ /* 0x004fc80000400000 */
[----:B---3--:R-:W-:-:S04]  /*05f0*/  FFMA R9, R10, R9, R11 ;  /* 0x000000090a097223 */ /* 0x008fc8000000000b */
[----:B----4-:R-:W-:-:S04]  /*0600*/  FFMA R3, R16, R3, R9 ;  /* 0x0000000310037223 */ /* 0x010fc80000000009 */
[----:B------:R-:W-:-:S05]  /*0610*/  FFMA R3, R8, R12, R3 ;  /* 0x0000000c08037223 */ /* 0x000fca0000000003 */
[----:B------:R-:W-:Y:S01]  /*0620*/  STG.E desc[UR6][R6.64], R3 ;  /* 0x0000000306007986 */ /* 0x000fe2000c101906 */
[----:B------:R-:W-:Y:S05]  /*0630*/  EXIT ;  /* 0x000000000000794d */ /* 0x000fea0003800000 */
        .weak           $__internal_1_$__cuda_sm3x_div_rn_noftz_f32_slowpath
        .type           $__internal_1_$__cuda_sm3x_div_rn_noftz_f32_slowpath,@function
        .size           $__internal_1_$__cuda_sm3x_div_rn_noftz_f32_slowpath,(.L_x_32 - $__internal_1_$__cuda_sm3x_div_rn_noftz_f32_slowpath)
$__internal_1_$__cuda_sm3x_div_rn_noftz_f32_slowpath:
[----:B------:R-:W-:Y:S02]  /*0640*/  SHF.R.U32.HI R8, RZ, 0x17, R3 ;  /* 0x00000017ff087819 */ /* 0x000fe40000011603 */
[----:B------:R-:W-:Y:S02]  /*0650*/  SHF.R.U32.HI R7, RZ, 0x17, R0 ;  /* 0x00000017ff077819 */ /* 0x000fe40000011600 */
[----:B------:R-:W-:Y:S02]  /*0660*/  LOP3.LUT R12, R8, 0xff, RZ, 0xc0, !PT ;  /* 0x000000ff080c7812 */ /* 0x000fe400078ec0ff */
[----:B------:R-:W-:Y:S02]  /*0670*/  LOP3.LUT R10, R7, 0xff, RZ, 0xc0, !PT ;  /* 0x000000ff070a7812 */ /* 0x000fe400078ec0ff */
[----:B------:R-:W-:-:S03]  /*0680*/  IADD3 R9, PT, PT, R12, -0x1, RZ ;  /* 0xffffffff0c097810 */ /* 0x000fc60007ffe0ff */
[----:B------:R-:W-:Y:S01]  /*0690*/  VIADD R8, R10, 0xffffffff ;  /* 0xffffffff0a087836 */ /* 0x000fe20000000000 */
        /* <DEDUP_REMOVED lines=22> */
[----:B------:R-:W-:Y:S01]  /*0800*/  @P0 IMAD.MOV.U32 R7, RZ, RZ, RZ ;  /* 0x000000ffff070224 */ /* 0x000fe200078e00ff */
[----:B------:R-:W-:Y:S01]  /*0810*/  @!P0 MOV R7, 0xffffffc0 ;  /* 0xffffffc000078802 */ /* 0x000fe20000000f00 */
[----:B------:R-:W-:Y:S01]  /*0820*/  @!P0 FFMA R0, R0, 1.84467440737095516160e+19, RZ ;  /* 0x5f80000000008823 */ /* 0x000fe200000000ff */
[----:B------:R-:W-:-:S03]  /*0830*/  @!P1 FFMA R3, R3, 1.84467440737095516160e+19, RZ ;  /* 0x5f80000003039823 */ /* 0x000fc600000000ff */
[----:B------:R-:W-:-:S07]  /*0840*/  @!P1 VIADD R7, R7, 0x40 ;  /* 0x0000004007079836 */ /* 0x000fce0000000000 */
.L_x_22:
[----:B------:R-:W-:-:S05]  /*0850*/  LEA R8, R12, 0xc0800000, 0x17 ;  /* 0xc08000000c087811 */ /* 0x000fca00078eb8ff */
[----:B------:R-:W-:Y:S02]  /*0860*/  IMAD.IADD R8, R3, 0x1, -R8 ;  /* 0x0000000103087824 */ /* 0x000fe400078e0a08 */
[----:B------:R-:W-:Y:S02]  /*0870*/  VIADD R3, R10, 0xffffff81 ;  /* 0xffffff810a037836 */ /* 0x000fe40000000000 */
[----:B------:R0:W1:Y:S01]  /*0880*/  MUFU.RCP R9, R8 ;  /* 0x0000000800097308 */ /* 0x0000620000001000 */
[----:B------:R-:W-:Y:S01]  /*0890*/  FADD.FTZ R11, -R8, -RZ ;  /* 0x800000ff080b7221 */ /* 0x000fe20000010100 */
[C---:B------:R-:W-:Y:S01]  /*08a0*/  IMAD R0, R3.reuse, -0x800000, R0 ;  /* 0xff80000003007824 */ /* 0x040fe200078e0200 */
[----:B0-----:R-:W-:-:S04]  /*08b0*/  IADD3 R8, PT, PT, R3, 0x7f, -R12 ;  /* 0x0000007f03087810 */ /* 0x001fc80007ffe80c */
[----:B------:R-:W-:Y:S01]  /*08c0*/  IADD3 R8, PT, PT, R8, R7, RZ ;  /* 0x0000000708087210 */ /* 0x000fe20007ffe0ff */
[----:B-1----:R-:W-:-:S04]  /*08d0*/  FFMA R10, R9, R11, 1 ;  /* 0x3f800000090a7423 */ /* 0x002fc8000000000b */
        /* <DEDUP_REMOVED lines=25> */
[----:B------:R-:W-:Y:S01]  /*0a70*/  IADD3 R10, PT, PT, R11, 0x20, RZ ;  /* 0x000000200b0a7810 */ /* 0x000fe20007ffe0ff */
[----:B------:R-:W-:Y:S01]  /*0a80*/  IMAD.MOV R9, RZ, RZ, -R11 ;  /* 0x000000ffff097224 */ /* 0x000fe200078e0a0b */
[----:B------:R-:W-:-:S02]  /*0a90*/  LOP3.LUT R7, R7, 0x800000, RZ, 0xfc, !PT ;  /* 0x0080000007077812 */ /* 0x000fc400078efcff */
[----:B------:R-:W-:Y:S02]  /*0aa0*/  FSETP.NEU.FTZ.AND P0, PT, R3, R8, PT ;  /* 0x000000080300720b */ /* 0x000fe40003f1d000 */
[----:B------:R-:W-:Y:S02]  /*0ab0*/  SHF.L.U32 R10, R7, R10, RZ ;  /* 0x0000000a070a7219 */ /* 0x000fe400000006ff */
[----:B------:R-:W-:Y:S02]  /*0ac0*/  SEL R8, R9, RZ, P2 ;  /* 0x000000ff09087207 */ /* 0x000fe40001000000 */
[----:B------:R-:W-:Y:S02]  /*0ad0*/  ISETP.NE.AND P1, PT, R10, RZ, P1 ;  /* 0x000000ff0a00720c */ /* 0x000fe40000f25270 */
[----:B------:R-:W-:Y:S02]  /*0ae0*/  SHF.R.U32.HI R8, RZ, R8, R7 ;  /* 0x00000008ff087219 */ /* 0x000fe40000011607 */
[----:B------:R-:W-:-:S02]  /*0af0*/  PLOP3.LUT P0, PT, P0, P1, PT, 0xf8, 0x8f ;  /* 0x00000000008f781c */ /* 0x000fc40000703f70 */
[----:B------:R-:W-:Y:S02]  /*0b00*/  SHF.R.U32.HI R10, RZ, 0x1, R8 ;  /* 0x00000001ff0a7819 */ /* 0x000fe40000011608 */
[----:B------:R-:W-:-:S04]  /*0b10*/  SEL R3, RZ, 0x1, !P0 ;  /* 0x00000001ff037807 */ /* 0x000fc80004000000 */
[----:B------:R-:W-:-:S04]  /*0b20*/  LOP3.LUT R3, R3, 0x1, R10, 0xf8, !PT ;  /* 0x0000000103037812 */ /* 0x000fc800078ef80a */
[----:B------:R-:W-:-:S05]  /*0b30*/  LOP3.LUT R3, R3, R8, RZ, 0xc0, !PT ;  /* 0x0000000803037212 */ /* 0x000fca00078ec0ff */
[----:B------:R-:W-:-:S05]  /*0b40*/  IMAD.IADD R3, R10, 0x1, R3 ;  /* 0x000000010a037824 */ /* 0x000fca00078e0203 */
[----:B------:R-:W-:Y:S01]  /*0b50*/  LOP3.LUT R0, R3, R0, RZ, 0xfc, !PT ;  /* 0x0000000003007212 */ /* 0x000fe200078efcff */
[----:B------:R-:W-:Y:S06]  /*0b60*/  BRA `(.L_x_29) ;  /* 0x0000000000347947 */ /* 0x000fec0003800000 */
.L_x_28:
[----:B------:R-:W-:-:S04]  /*0b70*/  LOP3.LUT R0, R0, 0x80000000, RZ, 0xc0, !PT ;  /* 0x8000000000007812 */ /* 0x000fc800078ec0ff */
[----:B------:R-:W-:Y:S01]  /*0b80*/  LOP3.LUT R0, R0, 0x7f800000, RZ, 0xfc, !PT ;  /* 0x7f80000000007812 */ /* 0x000fe200078efcff */
[----:B------:R-:W-:Y:S06]  /*0b90*/  BRA `(.L_x_29) ;  /* 0x0000000000287947 */ /* 0x000fec0003800000 */
.L_x_27:
[----:B------:R-:W-:Y:S01]  /*0ba0*/  LEA R0, R8, R0, 0x17 ;  /* 0x0000000008007211 */ /* 0x000fe200078eb8ff */
[----:B------:R-:W-:Y:S06]  /*0bb0*/  BRA `(.L_x_29) ;  /* 0x0000000000207947 */ /* 0x000fec0003800000 */
.L_x_26:
[----:B------:R-:W-:-:S04]  /*0bc0*/  LOP3.LUT R0, R3, 0x80000000, R0, 0x48, !PT ;  /* 0x8000000003007812 */ /* 0x000fc800078e4800 */
[----:B------:R-:W-:Y:S01]  /*0bd0*/  LOP3.LUT R0, R0, 0x7f800000, RZ, 0xfc, !PT ;  /* 0x7f80000000007812 */ /* 0x000fe200078efcff */
[----:B------:R-:W-:Y:S06]  /*0be0*/  BRA `(.L_x_29) ;  /* 0x0000000000147947 */ /* 0x000fec0003800000 */
.L_x_25:
[----:B------:R-:W-:Y:S01]  /*0bf0*/  LOP3.LUT R0, R3, 0x80000000, R0, 0x48, !PT ;  /* 0x8000000003007812 */ /* 0x000fe200078e4800 */
[----:B------:R-:W-:Y:S06]  /*0c00*/  BRA `(.L_x_29) ;  /* 0x00000000000c7947 */ /* 0x000fec0003800000 */
.L_x_24:
[----:B------:R-:W0:Y:S01]  /*0c10*/  MUFU.RSQ R0, -QNAN ;  /* 0xffc0000000007908 */ /* 0x000e220000001400 */
[----:B------:R-:W-:Y:S05]  /*0c20*/  BRA `(.L_x_29) ;  /* 0x0000000000047947 */ /* 0x000fea0003800000 */
.L_x_23:
[----:B------:R-:W-:-:S07]  /*0c30*/  FADD.FTZ R0, R0, R3 ;  /* 0x0000000300007221 */ /* 0x000fce0000010000 */
.L_x_29:
[----:B------:R-:W-:-:S04]  /*0c40*/  IMAD.MOV.U32 R7, RZ, RZ, 0x0 ;  /* 0x00000000ff077424 */ /* 0x000fc800078e00ff */
[----:B0-----:R-:W-:Y:S05]  /*0c50*/  RET.REL.NODEC R6 `(_ZN17depth_anything_v27kernels19upsampleDepthKernelEPKfPfiiii) ;  /* 0xfffffff006e87950 */ /* 0x001fea0003c3ffff */
.L_x_30:
        /* <DEDUP_REMOVED lines=10> */
.L_x_32:


//--------------------- .nv.shared._ZN17depth_anything_v27kernels21minMaxReductionKernelEPKfPfS3_i --------------------------
	.section	.nv.shared._ZN17depth_anything_v27kernels21minMaxReductionKernelEPKfPfS3_i,"aw",@nobits
	.sectionflags	@""
	.align	16
	.zero		1024


//--------------------- .nv.shared.reserved.0     --------------------------
	.section	.nv.shared.reserved.0,"aw",@nobits
	.weak		__nv_reservedSMEM_offset_0_alias
	.size		__nv_reservedSMEM_offset_0_alias, 0, 64
	.other		__nv_reservedSMEM_offset_0_alias,@"STO_CUDA_RESERVED_SHARED STV_DEFAULT"
__nv_reservedSMEM_offset_0_alias:
	.zero		0
	.zero		64


//--------------------- .nv.shared._ZN17depth_anything_v27kernels20normalizeDepthKernelEPKfPhiff --------------------------
	.section	.nv.shared._ZN17depth_anything_v27kernels20normalizeDepthKernelEPKfPhiff,"aw",@nobits
	.sectionflags	@""
	.align	16
	.zero		1024


//--------------------- .nv.shared._ZN17depth_anything_v27kernels19upsampleDepthKernelEPKfPfiiii --------------------------
	.section	.nv.shared._ZN17depth_anything_v27kernels19upsampleDepthKernelEPKfPfiiii,"aw",@nobits
	.sectionflags	@""
	.align	16
	.zero		1024


//--------------------- .nv.constant0._ZN17depth_anything_v27kernels21minMaxReductionKernelEPKfPfS3_i --------------------------
	.section	.nv.constant0._ZN17depth_anything_v27kernels21minMaxReductionKernelEPKfPfS3_i,"a",@progbits
	.sectionflags	@""
	.align	4
.nv.constant0._ZN17depth_anything_v27kernels21minMaxReductionKernelEPKfPfS3_i:
	.zero		924


//--------------------- .nv.constant0._ZN17depth_anything_v27kernels20normalizeDepthKernelEPKfPhiff --------------------------
	.section	.nv.constant0._ZN17depth_anything_v27kernels20normalizeDepthKernelEPKfPhiff,"a",@progbits
	.sectionflags	@""
	.align	4
.nv.constant0._ZN17depth_anything_v27kernels20normalizeDepthKernelEPKfPhiff:
	.zero		924


//--------------------- .nv.constant0._ZN17depth_anything_v27kernels19upsampleDepthKernelEPKfPfiiii --------------------------
	.section	.nv.constant0._ZN17depth_anything_v27kernels19upsampleDepthKernelEPKfPfiiii,"a",@progbits
	.sectionflags	@""
	.align	4
.nv.constant0._ZN17depth_anything_v27kernels19upsampleDepthKernelEPKfPfiiii:
	.zero		928


//--------------------- SYMBOLS --------------------------

	.type		.nv.reservedSmem.offset0,@object
	.size		.nv.reservedSmem.offset0,0x4
	.type		.nv.reservedSmem.cap,@object
	.size		.nv.reservedSmem.cap,0x4
